	.target	sm_90a

	.elftype	@"ET_EXEC"


//--------------------- .note.nv.tkinfo           --------------------------
	.section	.note.nv.tkinfo,"",@"SHT_NOTE"
	.sectionflags	@"SHF_NOTE_NV_TKINFO"
	.tkinfo
        /*0018*/ 	.word	0x00000002
        /*0030*/ 	.string	""
        /*0030*/ 	.string	"ptxas"
        /*0030*/ 	.string	"Cuda compilation tools, release 13.0, V13.0.88"
        /*0030*/ 	.string	"Build cuda_13.0.r13.0/compiler.36424714_0"
        /*0030*/ 	.string	"-arch sm_90a -m 64 "



//--------------------- .note.nv.cuinfo           --------------------------
	.section	.note.nv.cuinfo,"",@"SHT_NOTE"
	.sectionflags	@"SHF_NOTE_NV_CUINFO"
        /*0018*/ 	.short	0x0002
        /*001a*/ 	.short	0x005a
        /*001c*/ 	.short	0x0082
	.zero		2


//--------------------- .nv.info                  --------------------------
	.section	.nv.info,"",@"SHT_CUDA_INFO"
	.align	4


	//----- nvinfo : EIATTR_REGCOUNT
	.align		4
        /*0000*/ 	.byte	0x04, 0x2f
        /*0002*/ 	.short	(.L_15 - .L_14)
	.align		4
.L_14:
        /*0004*/ 	.word	index@(_ZN7cutlass13device_kernelINS_4gemm6kernel13GemmUniversalIN4cute5tupleIJiiiiEEENS1_10collective13CollectiveMmaINS1_34MainloopSm90TmaGmmaWarpSpecializedILi11ENS5_IJNS4_1CILi1EEENSA_ILi2EEESB_EEENS1_32KernelTmaWarpSpecializedPingpongEEENS5_IJNSA_ILi64EEENSA_ILi256EEENSA_ILi32EEEEEENS_6half_tENS5_IJlSB_lEEESK_SL_NS4_8TiledMMAINS4_8MMA_AtomIJNS4_4SM904GMMA26MMA_64x256x16_F32F16F16_SSILNSP_5MajorE0ELSR_0ELNSP_7ScaleInE1ELSS_1EEEEEENS4_6LayoutINS5_IJSB_SB_SB_EEENS5_IJNSA_ILi0EEESX_SX_EEEEENS5_IJNS4_10UnderscoreES10_S10_EEEEENS4_23SM90_TMA_LOAD_MULTICASTENS4_14ComposedLayoutINS4_7SwizzleILi2ELi4ELi3EEENS4_18smem_ptr_flag_bitsILi16EEENSV_INS5_IJNSA_ILi8EEESI_EEENS5_IJSI_SB_EEEEEEEvNS4_8identityENS4_13SM90_TMA_LOADES1D_vS1E_EENS_8epilogue10collective6detail29Sm90TmaWarpSpecializedAdapterINS1I_15DefaultEpilogueISK_SL_SL_NS1H_6thread17LinearCombinationISK_Li1EffLNS1M_9ScaleType4KindE0ELNS_15FloatRoundStyleE2ESK_EENS1_15EpilogueDefaultEEEEEvvEEEEvNT_6ParamsE)
        /*0008*/ 	.word	0x000000a8


	//----- nvinfo : EIATTR_FRAME_SIZE
	.align		4
.L_15:
        /*000c*/ 	.byte	0x04, 0x11
        /*000e*/ 	.short	(.L_17 - .L_16)
	.align		4
.L_16:
        /*0010*/ 	.word	index@(_ZN7cutlass13device_kernelINS_4gemm6kernel13GemmUniversalIN4cute5tupleIJiiiiEEENS1_10collective13CollectiveMmaINS1_34MainloopSm90TmaGmmaWarpSpecializedILi11ENS5_IJNS4_1CILi1EEENSA_ILi2EEESB_EEENS1_32KernelTmaWarpSpecializedPingpongEEENS5_IJNSA_ILi64EEENSA_ILi256EEENSA_ILi32EEEEEENS_6half_tENS5_IJlSB_lEEESK_SL_NS4_8TiledMMAINS4_8MMA_AtomIJNS4_4SM904GMMA26MMA_64x256x16_F32F16F16_SSILNSP_5MajorE0ELSR_0ELNSP_7ScaleInE1ELSS_1EEEEEENS4_6LayoutINS5_IJSB_SB_SB_EEENS5_IJNSA_ILi0EEESX_SX_EEEEENS5_IJNS4_10UnderscoreES10_S10_EEEEENS4_23SM90_TMA_LOAD_MULTICASTENS4_14ComposedLayoutINS4_7SwizzleILi2ELi4ELi3EEENS4_18smem_ptr_flag_bitsILi16EEENSV_INS5_IJNSA_ILi8EEESI_EEENS5_IJSI_SB_EEEEEEEvNS4_8identityENS4_13SM90_TMA_LOADES1D_vS1E_EENS_8epilogue10collective6detail29Sm90TmaWarpSpecializedAdapterINS1I_15DefaultEpilogueISK_SL_SL_NS1H_6thread17LinearCombinationISK_Li1EffLNS1M_9ScaleType4KindE0ELNS_15FloatRoundStyleE2ESK_EENS1_15EpilogueDefaultEEEEEvvEEEEvNT_6ParamsE)
        /*0014*/ 	.word	0x00000008


	//----- nvinfo : EIATTR_MIN_STACK_SIZE
	.align		4
.L_17:
        /*0018*/ 	.byte	0x04, 0x12
        /*001a*/ 	.short	(.L_19 - .L_18)
	.align		4
.L_18:
        /*001c*/ 	.word	index@(_ZN7cutlass13device_kernelINS_4gemm6kernel13GemmUniversalIN4cute5tupleIJiiiiEEENS1_10collective13CollectiveMmaINS1_34MainloopSm90TmaGmmaWarpSpecializedILi11ENS5_IJNS4_1CILi1EEENSA_ILi2EEESB_EEENS1_32KernelTmaWarpSpecializedPingpongEEENS5_IJNSA_ILi64EEENSA_ILi256EEENSA_ILi32EEEEEENS_6half_tENS5_IJlSB_lEEESK_SL_NS4_8TiledMMAINS4_8MMA_AtomIJNS4_4SM904GMMA26MMA_64x256x16_F32F16F16_SSILNSP_5MajorE0ELSR_0ELNSP_7ScaleInE1ELSS_1EEEEEENS4_6LayoutINS5_IJSB_SB_SB_EEENS5_IJNSA_ILi0EEESX_SX_EEEEENS5_IJNS4_10UnderscoreES10_S10_EEEEENS4_23SM90_TMA_LOAD_MULTICASTENS4_14ComposedLayoutINS4_7SwizzleILi2ELi4ELi3EEENS4_18smem_ptr_flag_bitsILi16EEENSV_INS5_IJNSA_ILi8EEESI_EEENS5_IJSI_SB_EEEEEEEvNS4_8identityENS4_13SM90_TMA_LOADES1D_vS1E_EENS_8epilogue10collective6detail29Sm90TmaWarpSpecializedAdapterINS1I_15DefaultEpilogueISK_SL_SL_NS1H_6thread17LinearCombinationISK_Li1EffLNS1M_9ScaleType4KindE0ELNS_15FloatRoundStyleE2ESK_EENS1_15EpilogueDefaultEEEEEvvEEEEvNT_6ParamsE)
        /*0020*/ 	.word	0x00000008
.L_19:


//--------------------- .nv.compat                --------------------------
	.section	.nv.compat,"",@"SHT_CUDA_COMPAT_INFO"
	.align	4
        /*0000*/ 	.byte	0x02, 0x09, 0x01, 0x00, 0x02, 0x02, 0x04, 0x00, 0x02, 0x05, 0x05, 0x00, 0x03, 0x07, 0x01, 0x01
        /*0010*/ 	.byte	0x02, 0x03, 0x01, 0x00, 0x02, 0x06, 0x01, 0x00, 0x04, 0x0b, 0x08, 0x00, 0x00, 0x00, 0x00, 0x00
        /*0020*/ 	.byte	0x00, 0x00, 0x00, 0x00


//--------------------- .nv.info._ZN7cutlass13device_kernelINS_4gemm6kernel13GemmUniversalIN4cute5tupleIJiiiiEEENS1_10collective13CollectiveMmaINS1_34MainloopSm90TmaGmmaWarpSpecializedILi11ENS5_IJNS4_1CILi1EEENSA_ILi2EEESB_EEENS1_32KernelTmaWarpSpecializedPingpongEEENS5_IJNSA_ILi64EEENSA_ILi256EEENSA_ILi32EEEEEENS_6half_tENS5_IJlSB_lEEESK_SL_NS4_8TiledMMAINS4_8MMA_AtomIJNS4_4SM904GMMA26MMA_64x256x16_F32F16F16_SSILNSP_5MajorE0ELSR_0ELNSP_7ScaleInE1ELSS_1EEEEEENS4_6LayoutINS5_IJSB_SB_SB_EEENS5_IJNSA_ILi0EEESX_SX_EEEEENS5_IJNS4_10UnderscoreES10_S10_EEEEENS4_23SM90_TMA_LOAD_MULTICASTENS4_14ComposedLayoutINS4_7SwizzleILi2ELi4ELi3EEENS4_18smem_ptr_flag_bitsILi16EEENSV_INS5_IJNSA_ILi8EEESI_EEENS5_IJSI_SB_EEEEEEEvNS4_8identityENS4_13SM90_TMA_LOADES1D_vS1E_EENS_8epilogue10collective6detail29Sm90TmaWarpSpecializedAdapterINS1I_15DefaultEpilogueISK_SL_SL_NS1H_6thread17LinearCombinationISK_Li1EffLNS1M_9ScaleType4KindE0ELNS_15FloatRoundStyleE2ESK_EENS1_15EpilogueDefaultEEEEEvvEEEEvNT_6ParamsE --------------------------
	.section	.nv.info._ZN7cutlass13device_kernelINS_4gemm6kernel13GemmUniversalIN4cute5tupleIJiiiiEEENS1_10collective13CollectiveMmaINS1_34MainloopSm90TmaGmmaWarpSpecializedILi11ENS5_IJNS4_1CILi1EEENSA_ILi2EEESB_EEENS1_32KernelTmaWarpSpecializedPingpongEEENS5_IJNSA_ILi64EEENSA_ILi256EEENSA_ILi32EEEEEENS_6half_tENS5_IJlSB_lEEESK_SL_NS4_8TiledMMAINS4_8MMA_AtomIJNS4_4SM904GMMA26MMA_64x256x16_F32F16F16_SSILNSP_5MajorE0ELSR_0ELNSP_7ScaleInE1ELSS_1EEEEEENS4_6LayoutINS5_IJSB_SB_SB_EEENS5_IJNSA_ILi0EEESX_SX_EEEEENS5_IJNS4_10UnderscoreES10_S10_EEEEENS4_23SM90_TMA_LOAD_MULTICASTENS4_14ComposedLayoutINS4_7SwizzleILi2ELi4ELi3EEENS4_18smem_ptr_flag_bitsILi16EEENSV_INS5_IJNSA_ILi8EEESI_EEENS5_IJSI_SB_EEEEEEEvNS4_8identityENS4_13SM90_TMA_LOADES1D_vS1E_EENS_8epilogue10collective6detail29Sm90TmaWarpSpecializedAdapterINS1I_15DefaultEpilogueISK_SL_SL_NS1H_6thread17LinearCombinationISK_Li1EffLNS1M_9ScaleType4KindE0ELNS_15FloatRoundStyleE2ESK_EENS1_15EpilogueDefaultEEEEEvvEEEEvNT_6ParamsE,"",@"SHT_CUDA_INFO"
	.sectionflags	@""
	.align	4


	//----- nvinfo : EIATTR_CUDA_API_VERSION
	.align		4
        /*0000*/ 	.byte	0x04, 0x37
        /*0002*/ 	.short	(.L_21 - .L_20)
.L_20:
        /*0004*/ 	.word	0x00000082


	//----- nvinfo : EIATTR_KPARAM_INFO
	.align		4
.L_21:
        /*0008*/ 	.byte	0x04, 0x17
        /*000a*/ 	.short	(.L_23 - .L_22)
.L_22:
        /*000c*/ 	.word	0x00000000
        /*0010*/ 	.short	0x0000
        /*0012*/ 	.short	0x0070
        /*0014*/ 	.byte	0x00, 0xf0, 0x01, 0x10


	//----- nvinfo : EIATTR_SPARSE_MMA_MASK
	.align		4
.L_23:
        /*0018*/ 	.byte	0x03, 0x50
        /*001a*/ 	.short	0x0000


	//----- nvinfo : EIATTR_MAXREG_COUNT
	.align		4
        /*001c*/ 	.byte	0x03, 0x1b
        /*001e*/ 	.short	0x00a8


	//----- nvinfo : EIATTR_NUM_BARRIERS
	.align		4
        /*0020*/ 	.byte	0x02, 0x4c
        /*0022*/ 	.byte	0x01
	.zero		1


	//----- nvinfo : EIATTR_EXTERNS
	.align		4
        /*0024*/ 	.byte	0x04, 0x0f
        /*0026*/ 	.short	(.L_25 - .L_24)


	//   ....[0]....
	.align		4
.L_24:
        /*0028*/ 	.word	index@(__assertfail)


	//----- nvinfo : EIATTR_ANNOTATIONS
	.align		4
.L_25:
        /*002c*/ 	.byte	0x04, 0x55
        /*002e*/ 	.short	(.L_27 - .L_26)


	//   ....[0]....
.L_26:
        /*0030*/ 	.word	0x00000001
        /*0034*/ 	.byte	0x50, 0x0e, 0x00, 0x00, 0x01, 0x00, 0x00, 0x00, 0xb0, 0x9d, 0x00, 0x00, 0x01, 0x00, 0x00, 0x00
        /*0044*/ 	.byte	0x30, 0xaa, 0x00, 0x00


	//----- nvinfo : EIATTR_MERCURY_ISA_VERSION
	.align		4
.L_27:
        /*0048*/ 	.byte	0x03, 0x5f
        /*004a*/ 	.short	0x0101


	//----- nvinfo : EIATTR_INT_WARP_WIDE_INSTR_OFFSETS
	.align		4
        /*004c*/ 	.byte	0x04, 0x31
        /*004e*/ 	.short	(.L_29 - .L_28)


	//   ....[0]....
.L_28:
        /*0050*/ 	.word	0x000005e0


	//   ....[1]....
        /*0054*/ 	.word	0x00000620


	//   ....[2]....
        /*0058*/ 	.word	0x00000730


	//   ....[3]....
        /*005c*/ 	.word	0x00000750


	//   ....[4]....
        /*0060*/ 	.word	0x00000770


	//   ....[5]....
        /*0064*/ 	.word	0x00000790


	//   ....[6]....
        /*0068*/ 	.word	0x00000850


	//   ....[7]....
        /*006c*/ 	.word	0x00000890


	//   ....[8]....
        /*0070*/ 	.word	0x00001ee0


	//----- nvinfo : EIATTR_COOP_GROUP_MASK_REGIDS
	.align		4
.L_29:
        /*0074*/ 	.byte	0x04, 0x29
        /*0076*/ 	.short	(.L_31 - .L_30)


	//   ....[0]....
.L_30:
        /*0078*/ 	.word	0xffffffff


	//   ....[1]....
        /*007c*/ 	.word	0xffffffff


	//   ....[2]....
        /*0080*/ 	.word	0xffffffff


	//   ....[3]....
        /*0084*/ 	.word	0xffffffff


	//   ....[4]....
        /*0088*/ 	.word	0xffffffff


	//   ....[5]....
        /*008c*/ 	.word	0xffffffff


	//   ....[6]....
        /*0090*/ 	.word	0xffffffff


	//----- nvinfo : EIATTR_COOP_GROUP_INSTR_OFFSETS
	.align		4
.L_31:
        /*0094*/ 	.byte	0x04, 0x28
        /*0096*/ 	.short	(.L_33 - .L_32)


	//   ....[0]....
.L_32:
        /*0098*/ 	.word	0x00000070


	//   ....[1]....
        /*009c*/ 	.word	0x00000080


	//   ....[2]....
        /*00a0*/ 	.word	0x00000140


	//   ....[3]....
        /*00a4*/ 	.word	0x000003e0


	//   ....[4]....
        /*00a8*/ 	.word	0x00000420


	//   ....[5]....
        /*00ac*/ 	.word	0x000008e0


	//   ....[6]....
        /*00b0*/ 	.word	0x000009f0


	//----- nvinfo : EIATTR_REG_RECONFIG
	.align		4
.L_33:
        /*00b4*/ 	.byte	0x01, 0x54
	.zero		2


	//----- nvinfo : EIATTR_SYSCALL_OFFSETS
	.align		4
        /*00b8*/ 	.byte	0x04, 0x46
        /*00ba*/ 	.short	(.L_35 - .L_34)


	//   ....[0]....
.L_34:
        /*00bc*/ 	.word	0x00001880


	//----- nvinfo : EIATTR_MBARRIER_INSTR_OFFSETS
	.align		4
.L_35:
        /*00c0*/ 	.byte	0x04, 0x39
        /*00c2*/ 	.short	(.L_37 - .L_36)


	//   ....[0]....
.L_36:
        /*00c4*/ 	.word	0x00000260
        /*00c8*/ 	.word	0x000000ff
        /*00cc*/ 	.word	0x00000000
        /*00d0*/ 	.short	0x0100
        /*00d2*/ 	.byte	0x08
	.zero		1


	//   ....[1]....
        /*00d4*/ 	.word	0x00000270
        /*00d8*/ 	.word	0x000000ff
        /*00dc*/ 	.word	0x00000058
        /*00e0*/ 	.short	0x0100
        /*00e2*/ 	.byte	0x08
	.zero		1


	//   ....[2]....
        /*00e4*/ 	.word	0x00000280
        /*00e8*/ 	.word	0x000000ff
        /*00ec*/ 	.word	0x00000008
        /*00f0*/ 	.short	0x0100
        /*00f2*/ 	.byte	0x08
	.zero		1


	//   ....[3]....
        /*00f4*/ 	.word	0x00000290
        /*00f8*/ 	.word	0x000000ff
        /*00fc*/ 	.word	0x00000060
        /*0100*/ 	.short	0x0100
        /*0102*/ 	.byte	0x08
	.zero		1


	//   ....[4]....
        /*0104*/ 	.word	0x000002a0
        /*0108*/ 	.word	0x000000ff
        /*010c*/ 	.word	0x00000010
        /*0110*/ 	.short	0x0100
        /*0112*/ 	.byte	0x08
	.zero		1


	//   ....[5]....
        /*0114*/ 	.word	0x000002b0
        /*0118*/ 	.word	0x000000ff
        /*011c*/ 	.word	0x00000068
        /*0120*/ 	.short	0x0100
        /*0122*/ 	.byte	0x08
	.zero		1


	//   ....[6]....
        /*0124*/ 	.word	0x000002c0
        /*0128*/ 	.word	0x000000ff
        /*012c*/ 	.word	0x00000018
        /*0130*/ 	.short	0x0100
        /*0132*/ 	.byte	0x08
	.zero		1


	//   ....[7]....
        /*0134*/ 	.word	0x000002d0
        /*0138*/ 	.word	0x000000ff
        /*013c*/ 	.word	0x00000070
        /*0140*/ 	.short	0x0100
        /*0142*/ 	.byte	0x08
	.zero		1


	//   ....[8]....
        /*0144*/ 	.word	0x000002e0
        /*0148*/ 	.word	0x000000ff
        /*014c*/ 	.word	0x00000020
        /*0150*/ 	.short	0x0100
        /*0152*/ 	.byte	0x08
	.zero		1


	//   ....[9]....
        /*0154*/ 	.word	0x000002f0
        /*0158*/ 	.word	0x000000ff
        /*015c*/ 	.word	0x00000078
        /*0160*/ 	.short	0x0100
        /*0162*/ 	.byte	0x08
	.zero		1


	//   ....[10]....
        /*0164*/ 	.word	0x00000300
        /*0168*/ 	.word	0x000000ff
        /*016c*/ 	.word	0x00000028
        /*0170*/ 	.short	0x0100
        /*0172*/ 	.byte	0x08
	.zero		1


	//   ....[11]....
        /*0174*/ 	.word	0x00000310
        /*0178*/ 	.word	0x000000ff
        /*017c*/ 	.word	0x00000080
        /*0180*/ 	.short	0x0100
        /*0182*/ 	.byte	0x08
	.zero		1


	//   ....[12]....
        /*0184*/ 	.word	0x00000320
        /*0188*/ 	.word	0x000000ff
        /*018c*/ 	.word	0x00000030
        /*0190*/ 	.short	0x0100
        /*0192*/ 	.byte	0x08
	.zero		1


	//   ....[13]....
        /*0194*/ 	.word	0x00000330
        /*0198*/ 	.word	0x000000ff
        /*019c*/ 	.word	0x00000088
        /*01a0*/ 	.short	0x0100
        /*01a2*/ 	.byte	0x08
	.zero		1


	//   ....[14]....
        /*01a4*/ 	.word	0x00000340
        /*01a8*/ 	.word	0x000000ff
        /*01ac*/ 	.word	0x00000038
        /*01b0*/ 	.short	0x0100
        /*01b2*/ 	.byte	0x08
	.zero		1


	//   ....[15]....
        /*01b4*/ 	.word	0x00000350
        /*01b8*/ 	.word	0x000000ff
        /*01bc*/ 	.word	0x00000090
        /*01c0*/ 	.short	0x0100
        /*01c2*/ 	.byte	0x08
	.zero		1


	//   ....[16]....
        /*01c4*/ 	.word	0x00000360
        /*01c8*/ 	.word	0x000000ff
        /*01cc*/ 	.word	0x00000040
        /*01d0*/ 	.short	0x0100
        /*01d2*/ 	.byte	0x08
	.zero		1


	//   ....[17]....
        /*01d4*/ 	.word	0x00000370
        /*01d8*/ 	.word	0x000000ff
        /*01dc*/ 	.word	0x00000098
        /*01e0*/ 	.short	0x0100
        /*01e2*/ 	.byte	0x08
	.zero		1


	//   ....[18]....
        /*01e4*/ 	.word	0x00000380
        /*01e8*/ 	.word	0x000000ff
        /*01ec*/ 	.word	0x00000048
        /*01f0*/ 	.short	0x0100
        /*01f2*/ 	.byte	0x08
	.zero		1


	//   ....[19]....
        /*01f4*/ 	.word	0x00000390
        /*01f8*/ 	.word	0x000000ff
        /*01fc*/ 	.word	0x000000a0
        /*0200*/ 	.short	0x0100
        /*0202*/ 	.byte	0x08
	.zero		1


	//   ....[20]....
        /*0204*/ 	.word	0x000003a0
        /*0208*/ 	.word	0x000000ff
        /*020c*/ 	.word	0x00000050
        /*0210*/ 	.short	0x0100
        /*0212*/ 	.byte	0x08
	.zero		1


	//   ....[21]....
        /*0214*/ 	.word	0x000003b0
        /*0218*/ 	.word	0x000000ff
        /*021c*/ 	.word	0x000000a8
        /*0220*/ 	.short	0x0100
        /*0222*/ 	.byte	0x08
	.zero		1


	//   ....[22]....
        /*0224*/ 	.word	0x000008c0
        /*0228*/ 	.word	0x000000ff
        /*022c*/ 	.word	0x000000e0
        /*0230*/ 	.short	0x0100
        /*0232*/ 	.byte	0x08
	.zero		1


	//   ....[23]....
        /*0234*/ 	.word	0x00000950
        /*0238*/ 	.word	0x000000ff
        /*023c*/ 	.word	0x000000e8
        /*0240*/ 	.short	0x0100
        /*0242*/ 	.byte	0x08
	.zero		1


	//   ....[24]....
        /*0244*/ 	.word	0x00000970
        /*0248*/ 	.word	0x000000ff
        /*024c*/ 	.word	0x000000c0
        /*0250*/ 	.short	0x0100
        /*0252*/ 	.byte	0x09
	.zero		1


	//   ....[25]....
        /*0254*/ 	.word	0x00000980
        /*0258*/ 	.word	0x000000ff
        /*025c*/ 	.word	0x000000c8
        /*0260*/ 	.short	0x0100
        /*0262*/ 	.byte	0x09
	.zero		1


	//   ....[26]....
        /*0264*/ 	.word	0x00000990
        /*0268*/ 	.word	0x000000ff
        /*026c*/ 	.word	0x000000d0
        /*0270*/ 	.short	0x0100
        /*0272*/ 	.byte	0x09
	.zero		1


	//   ....[27]....
        /*0274*/ 	.word	0x000009a0
        /*0278*/ 	.word	0x000000ff
        /*027c*/ 	.word	0x000000d8
        /*0280*/ 	.short	0x0100
        /*0282*/ 	.byte	0x09
	.zero		1


	//   ....[28]....
        /*0284*/ 	.word	0x00001760
        /*0288*/ 	.word	0x0000009f
        /*028c*/ 	.word	0x00000000
        /*0290*/ 	.short	0x010a
        /*0292*/ 	.byte	0x2a
	.zero		1


	//   ....[29]....
        /*0294*/ 	.word	0x00001900
        /*0298*/ 	.word	0x00000003
        /*029c*/ 	.word	0x00000000
        /*02a0*/ 	.short	0x010a
        /*02a2*/ 	.byte	0x3f
	.zero		1


	//   ....[30]....
        /*02a4*/ 	.word	0x00001960
        /*02a8*/ 	.word	0x00000003
        /*02ac*/ 	.word	0x00000000
        /*02b0*/ 	.short	0x010a
        /*02b2*/ 	.byte	0x3f
	.zero		1


	//   ....[31]....
        /*02b4*/ 	.word	0x00001bd0
        /*02b8*/ 	.word	0x000000ff
        /*02bc*/ 	.word	0x00000000
        /*02c0*/ 	.short	0x010a
        /*02c2*/ 	.byte	0x04
	.zero		1


	//   ....[32]....
        /*02c4*/ 	.word	0x00001c10
        /*02c8*/ 	.word	0x000000ff
        /*02cc*/ 	.word	0x00000000
        /*02d0*/ 	.short	0x010a
        /*02d2*/ 	.byte	0x04
	.zero		1


	//   ....[33]....
        /*02d4*/ 	.word	0x00001d80
        /*02d8*/ 	.word	0x00000005
        /*02dc*/ 	.word	0x00000000
        /*02e0*/ 	.short	0x0101
        /*02e2*/ 	.byte	0x3f
	.zero		1


	//   ....[34]....
        /*02e4*/ 	.word	0x00001e80
        /*02e8*/ 	.word	0x000000a0
        /*02ec*/ 	.word	0x00000000
        /*02f0*/ 	.short	0x0101
        /*02f2*/ 	.byte	0x2d
	.zero		1


	//   ....[35]....
        /*02f4*/ 	.word	0x00001f80
        /*02f8*/ 	.word	0x00000003
        /*02fc*/ 	.word	0x00000000
        /*0300*/ 	.short	0x0101
        /*0302*/ 	.byte	0x3f
	.zero		1


	//   ....[36]....
        /*0304*/ 	.word	0x00002040
        /*0308*/ 	.word	0x0000009f
        /*030c*/ 	.word	0x00000010
        /*0310*/ 	.short	0x010a
        /*0312*/ 	.byte	0x2a
	.zero		1


	//   ....[37]....
        /*0314*/ 	.word	0x00009dd0
        /*0318*/ 	.word	0x000000a2
        /*031c*/ 	.word	0x00000000
        /*0320*/ 	.short	0x0101
        /*0322*/ 	.byte	0x2d
	.zero		1


	//   ....[38]....
        /*0324*/ 	.word	0x0000a770
        /*0328*/ 	.word	0x0000000c
        /*032c*/ 	.word	0x00000058
        /*0330*/ 	.short	0x010a
        /*0332*/ 	.byte	0x3f
	.zero		1


	//   ....[39]....
        /*0334*/ 	.word	0x0000ab40
        /*0338*/ 	.word	0x00000004
        /*033c*/ 	.word	0x000000e8
        /*0340*/ 	.short	0x0101
        /*0342*/ 	.byte	0x3f
	.zero		1


	//   ....[40]....
        /*0344*/ 	.word	0x0000b2c0
        /*0348*/ 	.word	0x00000007
        /*034c*/ 	.word	0x00000000
        /*0350*/ 	.short	0x010a
        /*0352*/ 	.byte	0x3f
	.zero		1


	//   ....[41]....
        /*0354*/ 	.word	0x0000b340
        /*0358*/ 	.word	0x00000009
        /*035c*/ 	.word	0x00000000
        /*0360*/ 	.short	0x010a
        /*0362*/ 	.byte	0x3f
	.zero		1


	//   ....[42]....
        /*0364*/ 	.word	0x0000b3d0
        /*0368*/ 	.word	0x00000006
        /*036c*/ 	.word	0x00000000
        /*0370*/ 	.short	0x010a
        /*0372*/ 	.byte	0x3f
	.zero		1


	//   ....[43]....
        /*0374*/ 	.word	0x0000b460
        /*0378*/ 	.word	0x00000009
        /*037c*/ 	.word	0x00000000
        /*0380*/ 	.short	0x010a
        /*0382*/ 	.byte	0x3f
	.zero		1


	//   ....[44]....
        /*0384*/ 	.word	0x0000b4f0
        /*0388*/ 	.word	0x00000006
        /*038c*/ 	.word	0x00000000
        /*0390*/ 	.short	0x010a
        /*0392*/ 	.byte	0x3f
	.zero		1


	//   ....[45]....
        /*0394*/ 	.word	0x0000b580
        /*0398*/ 	.word	0x00000009
        /*039c*/ 	.word	0x00000000
        /*03a0*/ 	.short	0x010a
        /*03a2*/ 	.byte	0x3f
	.zero		1


	//   ....[46]....
        /*03a4*/ 	.word	0x0000b610
        /*03a8*/ 	.word	0x00000006
        /*03ac*/ 	.word	0x00000000
        /*03b0*/ 	.short	0x010a
        /*03b2*/ 	.byte	0x3f
	.zero		1


	//   ....[47]....
        /*03b4*/ 	.word	0x0000b6a0
        /*03b8*/ 	.word	0x00000009
        /*03bc*/ 	.word	0x00000000
        /*03c0*/ 	.short	0x010a
        /*03c2*/ 	.byte	0x3f
	.zero		1


	//   ....[48]....
        /*03c4*/ 	.word	0x0000b730
        /*03c8*/ 	.word	0x00000006
        /*03cc*/ 	.word	0x00000000
        /*03d0*/ 	.short	0x010a
        /*03d2*/ 	.byte	0x3f
	.zero		1


	//   ....[49]....
        /*03d4*/ 	.word	0x0000b7c0
        /*03d8*/ 	.word	0x00000009
        /*03dc*/ 	.word	0x00000000
        /*03e0*/ 	.short	0x010a
        /*03e2*/ 	.byte	0x3f
	.zero		1


	//   ....[50]....
        /*03e4*/ 	.word	0x0000b850
        /*03e8*/ 	.word	0x00000003
        /*03ec*/ 	.word	0x00000000
        /*03f0*/ 	.short	0x010a
        /*03f2*/ 	.byte	0x3f
	.zero		1


	//   ....[51]....
        /*03f4*/ 	.word	0x0000b8b0
        /*03f8*/ 	.word	0x000000a1
        /*03fc*/ 	.word	0x00000000
        /*0400*/ 	.short	0x010a
        /*0402*/ 	.byte	0x3f
	.zero		1


	//   ....[52]....
        /*0404*/ 	.word	0x0000b900
        /*0408*/ 	.word	0x00000003
        /*040c*/ 	.word	0x00000000
        /*0410*/ 	.short	0x010a
        /*0412*/ 	.byte	0x3f
	.zero		1


	//   ....[53]....
        /*0414*/ 	.word	0x0000b960
        /*0418*/ 	.word	0x00000005
        /*041c*/ 	.word	0x00000000
        /*0420*/ 	.short	0x010a
        /*0422*/ 	.byte	0x3f
	.zero		1


	//   ....[54]....
        /*0424*/ 	.word	0x0000b9b0
        /*0428*/ 	.word	0x000000a1
        /*042c*/ 	.word	0x00000010
        /*0430*/ 	.short	0x010a
        /*0432*/ 	.byte	0x3f
	.zero		1


	//   ....[55]....
        /*0434*/ 	.word	0x0000ba80
        /*0438*/ 	.word	0x0000000c
        /*043c*/ 	.word	0x00000058
        /*0440*/ 	.short	0x010a
        /*0442*/ 	.byte	0x3f
	.zero		1


	//   ....[56]....
        /*0444*/ 	.word	0x0000bb50
        /*0448*/ 	.word	0x00000007
        /*044c*/ 	.word	0x00000000
        /*0450*/ 	.short	0x010a
        /*0452*/ 	.byte	0x3f
	.zero		1


	//   ....[57]....
        /*0454*/ 	.word	0x0000bba0
        /*0458*/ 	.word	0x00000009
        /*045c*/ 	.word	0x00000000
        /*0460*/ 	.short	0x010a
        /*0462*/ 	.byte	0x3f
	.zero		1


	//   ....[58]....
        /*0464*/ 	.word	0x0000bbf0
        /*0468*/ 	.word	0x00000006
        /*046c*/ 	.word	0x00000000
        /*0470*/ 	.short	0x010a
        /*0472*/ 	.byte	0x3f
	.zero		1


	//   ....[59]....
        /*0474*/ 	.word	0x0000bc40
        /*0478*/ 	.word	0x00000009
        /*047c*/ 	.word	0x00000000
        /*0480*/ 	.short	0x010a
        /*0482*/ 	.byte	0x3f
	.zero		1


	//   ....[60]....
        /*0484*/ 	.word	0x0000bc90
        /*0488*/ 	.word	0x00000006
        /*048c*/ 	.word	0x00000000
        /*0490*/ 	.short	0x010a
        /*0492*/ 	.byte	0x3f
	.zero		1


	//   ....[61]....
        /*0494*/ 	.word	0x0000bce0
        /*0498*/ 	.word	0x00000009
        /*049c*/ 	.word	0x00000000
        /*04a0*/ 	.short	0x010a
        /*04a2*/ 	.byte	0x3f
	.zero		1


	//   ....[62]....
        /*04a4*/ 	.word	0x0000bd30
        /*04a8*/ 	.word	0x00000006
        /*04ac*/ 	.word	0x00000000
        /*04b0*/ 	.short	0x010a
        /*04b2*/ 	.byte	0x3f
	.zero		1


	//   ....[63]....
        /*04b4*/ 	.word	0x0000bd80
        /*04b8*/ 	.word	0x00000009
        /*04bc*/ 	.word	0x00000000
        /*04c0*/ 	.short	0x010a
        /*04c2*/ 	.byte	0x3f
	.zero		1


	//   ....[64]....
        /*04c4*/ 	.word	0x0000bdd0
        /*04c8*/ 	.word	0x00000006
        /*04cc*/ 	.word	0x00000000
        /*04d0*/ 	.short	0x010a
        /*04d2*/ 	.byte	0x3f
	.zero		1


	//   ....[65]....
        /*04d4*/ 	.word	0x0000be20
        /*04d8*/ 	.word	0x00000009
        /*04dc*/ 	.word	0x00000000
        /*04e0*/ 	.short	0x010a
        /*04e2*/ 	.byte	0x3f
	.zero		1


	//----- nvinfo : EIATTR_NUM_MBARRIERS
	.align		4
.L_37:
        /*04e4*/ 	.byte	0x03, 0x38
        /*04e6*/ 	.short	0x001c


	//----- nvinfo : EIATTR_EXIT_INSTR_OFFSETS
	.align		4
        /*04e8*/ 	.byte	0x04, 0x1c
        /*04ea*/ 	.short	(.L_39 - .L_38)


	//   ....[0]....
.L_38:
        /*04ec*/ 	.word	0x00001490


	//   ....[1]....
        /*04f0*/ 	.word	0x000014f0


	//   ....[2]....
        /*04f4*/ 	.word	0x0000a460


	//   ....[3]....
        /*04f8*/ 	.word	0x0000a490


	//   ....[4]....
        /*04fc*/ 	.word	0x0000b8a0


	//----- nvinfo : EIATTR_MAX_THREADS
	.align		4
.L_39:
        /*0500*/ 	.byte	0x04, 0x05
        /*0502*/ 	.short	(.L_41 - .L_40)
.L_40:
        /*0504*/ 	.word	0x00000180
        /*0508*/ 	.word	0x00000001
        /*050c*/ 	.word	0x00000001


	//----- nvinfo : EIATTR_CRS_STACK_SIZE
	.align		4
.L_41:
        /*0510*/ 	.byte	0x04, 0x1e
        /*0512*/ 	.short	(.L_43 - .L_42)
.L_42:
        /*0514*/ 	.word	0x00000000


	//----- nvinfo : EIATTR_CBANK_PARAM_SIZE
	.align		4
.L_43:
        /*0518*/ 	.byte	0x03, 0x19
        /*051a*/ 	.short	0x0470


	//----- nvinfo : EIATTR_PARAM_CBANK
	.align		4
        /*051c*/ 	.byte	0x04, 0x0a
        /*051e*/ 	.short	(.L_45 - .L_44)
	.align		4
.L_44:
        /*0520*/ 	.word	index@(.nv.constant0._ZN7cutlass13device_kernelINS_4gemm6kernel13GemmUniversalIN4cute5tupleIJiiiiEEENS1_10collective13CollectiveMmaINS1_34MainloopSm90TmaGmmaWarpSpecializedILi11ENS5_IJNS4_1CILi1EEENSA_ILi2EEESB_EEENS1_32KernelTmaWarpSpecializedPingpongEEENS5_IJNSA_ILi64EEENSA_ILi256EEENSA_ILi32EEEEEENS_6half_tENS5_IJlSB_lEEESK_SL_NS4_8TiledMMAINS4_8MMA_AtomIJNS4_4SM904GMMA26MMA_64x256x16_F32F16F16_SSILNSP_5MajorE0ELSR_0ELNSP_7ScaleInE1ELSS_1EEEEEENS4_6LayoutINS5_IJSB_SB_SB_EEENS5_IJNSA_ILi0EEESX_SX_EEEEENS5_IJNS4_10UnderscoreES10_S10_EEEEENS4_23SM90_TMA_LOAD_MULTICASTENS4_14ComposedLayoutINS4_7SwizzleILi2ELi4ELi3EEENS4_18smem_ptr_flag_bitsILi16EEENSV_INS5_IJNSA_ILi8EEESI_EEENS5_IJSI_SB_EEEEEEEvNS4_8identityENS4_13SM90_TMA_LOADES1D_vS1E_EENS_8epilogue10collective6detail29Sm90TmaWarpSpecializedAdapterINS1I_15DefaultEpilogueISK_SL_SL_NS1H_6thread17LinearCombinationISK_Li1EffLNS1M_9ScaleType4KindE0ELNS_15FloatRoundStyleE2ESK_EENS1_15EpilogueDefaultEEEEEvvEEEEvNT_6ParamsE)
        /*0524*/ 	.short	0x0210
        /*0526*/ 	.short	0x0470


	//----- nvinfo : EIATTR_SW_WAR
	.align		4
.L_45:
        /*0528*/ 	.byte	0x04, 0x36
        /*052a*/ 	.short	(.L_47 - .L_46)
.L_46:
        /*052c*/ 	.word	0x00000008
.L_47:


//--------------------- .nv.callgraph             --------------------------
	.section	.nv.callgraph,"",@"SHT_CUDA_CALLGRAPH"
	.align	4
	.sectionentsize	8
	.align		4
        /*0000*/ 	.word	0x00000000
	.align		4
        /*0004*/ 	.word	0xffffffff
	.align		4
        /*0008*/ 	.word	index@(_ZN7cutlass13device_kernelINS_4gemm6kernel13GemmUniversalIN4cute5tupleIJiiiiEEENS1_10collective13CollectiveMmaINS1_34MainloopSm90TmaGmmaWarpSpecializedILi11ENS5_IJNS4_1CILi1EEENSA_ILi2EEESB_EEENS1_32KernelTmaWarpSpecializedPingpongEEENS5_IJNSA_ILi64EEENSA_ILi256EEENSA_ILi32EEEEEENS_6half_tENS5_IJlSB_lEEESK_SL_NS4_8TiledMMAINS4_8MMA_AtomIJNS4_4SM904GMMA26MMA_64x256x16_F32F16F16_SSILNSP_5MajorE0ELSR_0ELNSP_7ScaleInE1ELSS_1EEEEEENS4_6LayoutINS5_IJSB_SB_SB_EEENS5_IJNSA_ILi0EEESX_SX_EEEEENS5_IJNS4_10UnderscoreES10_S10_EEEEENS4_23SM90_TMA_LOAD_MULTICASTENS4_14ComposedLayoutINS4_7SwizzleILi2ELi4ELi3EEENS4_18smem_ptr_flag_bitsILi16EEENSV_INS5_IJNSA_ILi8EEESI_EEENS5_IJSI_SB_EEEEEEEvNS4_8identityENS4_13SM90_TMA_LOADES1D_vS1E_EENS_8epilogue10collective6detail29Sm90TmaWarpSpecializedAdapterINS1I_15DefaultEpilogueISK_SL_SL_NS1H_6thread17LinearCombinationISK_Li1EffLNS1M_9ScaleType4KindE0ELNS_15FloatRoundStyleE2ESK_EENS1_15EpilogueDefaultEEEEEvvEEEEvNT_6ParamsE)
	.align		4
        /*000c*/ 	.word	index@(__assertfail)
	.align		4
        /*0010*/ 	.word	0x00000000
	.align		4
        /*0014*/ 	.word	0xfffffffe
	.align		4
        /*0018*/ 	.word	0x00000000
	.align		4
        /*001c*/ 	.word	0xfffffffd
	.align		4
        /*0020*/ 	.word	0x00000000
	.align		4
        /*0024*/ 	.word	0xfffffffc


//--------------------- .nv.constant4             --------------------------
	.section	.nv.constant4,"a",@progbits
	.align	8
	.align		8
.nv.constant4:
        /*0000*/ 	.dword	__assertfail
	.align		8
        /*0008*/ 	.dword	__unnamed_1
	.align		8
        /*0010*/ 	.dword	_ZN40_INTERNAL_8cca2b3e_4_k_cu_9908df4d_203204cuda3std3__45__cpo5beginE
	.align		8
        /*0018*/ 	.dword	_ZN40_INTERNAL_8cca2b3e_4_k_cu_9908df4d_203204cuda3std3__45__cpo3endE
	.align		8
        /*0020*/ 	.dword	_ZN40_INTERNAL_8cca2b3e_4_k_cu_9908df4d_203204cuda3std3__45__cpo6cbeginE
	.align		8
        /*0028*/ 	.dword	_ZN40_INTERNAL_8cca2b3e_4_k_cu_9908df4d_203204cuda3std3__45__cpo4cendE
	.align		8
        /*0030*/ 	.dword	_ZN40_INTERNAL_8cca2b3e_4_k_cu_9908df4d_203204cuda3std3__442_GLOBAL__N__8cca2b3e_4_k_cu_9908df4d_203206ignoreE
	.align		8
        /*0038*/ 	.dword	_ZN40_INTERNAL_8cca2b3e_4_k_cu_9908df4d_203204cuda3std3__419piecewise_constructE
	.align		8
        /*0040*/ 	.dword	_ZN40_INTERNAL_8cca2b3e_4_k_cu_9908df4d_203204cuda3std3__48in_placeE
	.align		8
        /*0048*/ 	.dword	_ZN40_INTERNAL_8cca2b3e_4_k_cu_9908df4d_203204cuda3std6ranges3__45__cpo4swapE
	.align		8
        /*0050*/ 	.dword	_ZN40_INTERNAL_8cca2b3e_4_k_cu_9908df4d_203204cuda3std6ranges3__45__cpo9iter_moveE
	.align		8
        /*0058*/ 	.dword	_ZN40_INTERNAL_8cca2b3e_4_k_cu_9908df4d_203204cute7productE
	.align		8
        /*0060*/ 	.dword	_ZN40_INTERNAL_8cca2b3e_4_k_cu_9908df4d_203204cute1_E
	.align		8
        /*0068*/ 	.dword	$str$22
	.align		8
        /*0070*/ 	.dword	$str$23


//--------------------- .text._ZN7cutlass13device_kernelINS_4gemm6kernel13GemmUniversalIN4cute5tupleIJiiiiEEENS1_10collective13CollectiveMmaINS1_34MainloopSm90TmaGmmaWarpSpecializedILi11ENS5_IJNS4_1CILi1EEENSA_ILi2EEESB_EEENS1_32KernelTmaWarpSpecializedPingpongEEENS5_IJNSA_ILi64EEENSA_ILi256EEENSA_ILi32EEEEEENS_6half_tENS5_IJlSB_lEEESK_SL_NS4_8TiledMMAINS4_8MMA_AtomIJNS4_4SM904GMMA26MMA_64x256x16_F32F16F16_SSILNSP_5MajorE0ELSR_0ELNSP_7ScaleInE1ELSS_1EEEEEENS4_6LayoutINS5_IJSB_SB_SB_EEENS5_IJNSA_ILi0EEESX_SX_EEEEENS5_IJNS4_10UnderscoreES10_S10_EEEEENS4_23SM90_TMA_LOAD_MULTICASTENS4_14ComposedLayoutINS4_7SwizzleILi2ELi4ELi3EEENS4_18smem_ptr_flag_bitsILi16EEENSV_INS5_IJNSA_ILi8EEESI_EEENS5_IJSI_SB_EEEEEEEvNS4_8identityENS4_13SM90_TMA_LOADES1D_vS1E_EENS_8epilogue10collective6detail29Sm90TmaWarpSpecializedAdapterINS1I_15DefaultEpilogueISK_SL_SL_NS1H_6thread17LinearCombinationISK_Li1EffLNS1M_9ScaleType4KindE0ELNS_15FloatRoundStyleE2ESK_EENS1_15EpilogueDefaultEEEEEvvEEEEvNT_6ParamsE --------------------------
	.section	.text._ZN7cutlass13device_kernelINS_4gemm6kernel13GemmUniversalIN4cute5tupleIJiiiiEEENS1_10collective13CollectiveMmaINS1_34MainloopSm90TmaGmmaWarpSpecializedILi11ENS5_IJNS4_1CILi1EEENSA_ILi2EEESB_EEENS1_32KernelTmaWarpSpecializedPingpongEEENS5_IJNSA_ILi64EEENSA_ILi256EEENSA_ILi32EEEEEENS_6half_tENS5_IJlSB_lEEESK_SL_NS4_8TiledMMAINS4_8MMA_AtomIJNS4_4SM904GMMA26MMA_64x256x16_F32F16F16_SSILNSP_5MajorE0ELSR_0ELNSP_7ScaleInE1ELSS_1EEEEEENS4_6LayoutINS5_IJSB_SB_SB_EEENS5_IJNSA_ILi0EEESX_SX_EEEEENS5_IJNS4_10UnderscoreES10_S10_EEEEENS4_23SM90_TMA_LOAD_MULTICASTENS4_14ComposedLayoutINS4_7SwizzleILi2ELi4ELi3EEENS4_18smem_ptr_flag_bitsILi16EEENSV_INS5_IJNSA_ILi8EEESI_EEENS5_IJSI_SB_EEEEEEEvNS4_8identityENS4_13SM90_TMA_LOADES1D_vS1E_EENS_8epilogue10collective6detail29Sm90TmaWarpSpecializedAdapterINS1I_15DefaultEpilogueISK_SL_SL_NS1H_6thread17LinearCombinationISK_Li1EffLNS1M_9ScaleType4KindE0ELNS_15FloatRoundStyleE2ESK_EENS1_15EpilogueDefaultEEEEEvvEEEEvNT_6ParamsE,"ax",@progbits
	.align	128
.text._ZN7cutlass13device_kernelINS_4gemm6kernel13GemmUniversalIN4cute5tupleIJiiiiEEENS1_10collective13CollectiveMmaINS1_34MainloopSm90TmaGmmaWarpSpecializedILi11ENS5_IJNS4_1CILi1EEENSA_ILi2EEESB_EEENS1_32KernelTmaWarpSpecializedPingpongEEENS5_IJNSA_ILi64EEENSA_ILi256EEENSA_ILi32EEEEEENS_6half_tENS5_IJlSB_lEEESK_SL_NS4_8TiledMMAINS4_8MMA_AtomIJNS4_4SM904GMMA26MMA_64x256x16_F32F16F16_SSILNSP_5MajorE0ELSR_0ELNSP_7ScaleInE1ELSS_1EEEEEENS4_6LayoutINS5_IJSB_SB_SB_EEENS5_IJNSA_ILi0EEESX_SX_EEEEENS5_IJNS4_10UnderscoreES10_S10_EEEEENS4_23SM90_TMA_LOAD_MULTICASTENS4_14ComposedLayoutINS4_7SwizzleILi2ELi4ELi3EEENS4_18smem_ptr_flag_bitsILi16EEENSV_INS5_IJNSA_ILi8EEESI_EEENS5_IJSI_SB_EEEEEEEvNS4_8identityENS4_13SM90_TMA_LOADES1D_vS1E_EENS_8epilogue10collective6detail29Sm90TmaWarpSpecializedAdapterINS1I_15DefaultEpilogueISK_SL_SL_NS1H_6thread17LinearCombinationISK_Li1EffLNS1M_9ScaleType4KindE0ELNS_15FloatRoundStyleE2ESK_EENS1_15EpilogueDefaultEEEEEvvEEEEvNT_6ParamsE:
        .type           _ZN7cutlass13device_kernelINS_4gemm6kernel13GemmUniversalIN4cute5tupleIJiiiiEEENS1_10collective13CollectiveMmaINS1_34MainloopSm90TmaGmmaWarpSpecializedILi11ENS5_IJNS4_1CILi1EEENSA_ILi2EEESB_EEENS1_32KernelTmaWarpSpecializedPingpongEEENS5_IJNSA_ILi64EEENSA_ILi256EEENSA_ILi32EEEEEENS_6half_tENS5_IJlSB_lEEESK_SL_NS4_8TiledMMAINS4_8MMA_AtomIJNS4_4SM904GMMA26MMA_64x256x16_F32F16F16_SSILNSP_5MajorE0ELSR_0ELNSP_7ScaleInE1ELSS_1EEEEEENS4_6LayoutINS5_IJSB_SB_SB_EEENS5_IJNSA_ILi0EEESX_SX_EEEEENS5_IJNS4_10UnderscoreES10_S10_EEEEENS4_23SM90_TMA_LOAD_MULTICASTENS4_14ComposedLayoutINS4_7SwizzleILi2ELi4ELi3EEENS4_18smem_ptr_flag_bitsILi16EEENSV_INS5_IJNSA_ILi8EEESI_EEENS5_IJSI_SB_EEEEEEEvNS4_8identityENS4_13SM90_TMA_LOADES1D_vS1E_EENS_8epilogue10collective6detail29Sm90TmaWarpSpecializedAdapterINS1I_15DefaultEpilogueISK_SL_SL_NS1H_6thread17LinearCombinationISK_Li1EffLNS1M_9ScaleType4KindE0ELNS_15FloatRoundStyleE2ESK_EENS1_15EpilogueDefaultEEEEEvvEEEEvNT_6ParamsE,@function
        .size           _ZN7cutlass13device_kernelINS_4gemm6kernel13GemmUniversalIN4cute5tupleIJiiiiEEENS1_10collective13CollectiveMmaINS1_34MainloopSm90TmaGmmaWarpSpecializedILi11ENS5_IJNS4_1CILi1EEENSA_ILi2EEESB_EEENS1_32KernelTmaWarpSpecializedPingpongEEENS5_IJNSA_ILi64EEENSA_ILi256EEENSA_ILi32EEEEEENS_6half_tENS5_IJlSB_lEEESK_SL_NS4_8TiledMMAINS4_8MMA_AtomIJNS4_4SM904GMMA26MMA_64x256x16_F32F16F16_SSILNSP_5MajorE0ELSR_0ELNSP_7ScaleInE1ELSS_1EEEEEENS4_6LayoutINS5_IJSB_SB_SB_EEENS5_IJNSA_ILi0EEESX_SX_EEEEENS5_IJNS4_10UnderscoreES10_S10_EEEEENS4_23SM90_TMA_LOAD_MULTICASTENS4_14ComposedLayoutINS4_7SwizzleILi2ELi4ELi3EEENS4_18smem_ptr_flag_bitsILi16EEENSV_INS5_IJNSA_ILi8EEESI_EEENS5_IJSI_SB_EEEEEEEvNS4_8identityENS4_13SM90_TMA_LOADES1D_vS1E_EENS_8epilogue10collective6detail29Sm90TmaWarpSpecializedAdapterINS1I_15DefaultEpilogueISK_SL_SL_NS1H_6thread17LinearCombinationISK_Li1EffLNS1M_9ScaleType4KindE0ELNS_15FloatRoundStyleE2ESK_EENS1_15EpilogueDefaultEEEEEvvEEEEvNT_6ParamsE,(.L_x_344 - _ZN7cutlass13device_kernelINS_4gemm6kernel13GemmUniversalIN4cute5tupleIJiiiiEEENS1_10collective13CollectiveMmaINS1_34MainloopSm90TmaGmmaWarpSpecializedILi11ENS5_IJNS4_1CILi1EEENSA_ILi2EEESB_EEENS1_32KernelTmaWarpSpecializedPingpongEEENS5_IJNSA_ILi64EEENSA_ILi256EEENSA_ILi32EEEEEENS_6half_tENS5_IJlSB_lEEESK_SL_NS4_8TiledMMAINS4_8MMA_AtomIJNS4_4SM904GMMA26MMA_64x256x16_F32F16F16_SSILNSP_5MajorE0ELSR_0ELNSP_7ScaleInE1ELSS_1EEEEEENS4_6LayoutINS5_IJSB_SB_SB_EEENS5_IJNSA_ILi0EEESX_SX_EEEEENS5_IJNS4_10UnderscoreES10_S10_EEEEENS4_23SM90_TMA_LOAD_MULTICASTENS4_14ComposedLayoutINS4_7SwizzleILi2ELi4ELi3EEENS4_18smem_ptr_flag_bitsILi16EEENSV_INS5_IJNSA_ILi8EEESI_EEENS5_IJSI_SB_EEEEEEEvNS4_8identityENS4_13SM90_TMA_LOADES1D_vS1E_EENS_8epilogue10collective6detail29Sm90TmaWarpSpecializedAdapterINS1I_15DefaultEpilogueISK_SL_SL_NS1H_6thread17LinearCombinationISK_Li1EffLNS1M_9ScaleType4KindE0ELNS_15FloatRoundStyleE2ESK_EENS1_15EpilogueDefaultEEEEEvvEEEEvNT_6ParamsE)
        .other          _ZN7cutlass13device_kernelINS_4gemm6kernel13GemmUniversalIN4cute5tupleIJiiiiEEENS1_10collective13CollectiveMmaINS1_34MainloopSm90TmaGmmaWarpSpecializedILi11ENS5_IJNS4_1CILi1EEENSA_ILi2EEESB_EEENS1_32KernelTmaWarpSpecializedPingpongEEENS5_IJNSA_ILi64EEENSA_ILi256EEENSA_ILi32EEEEEENS_6half_tENS5_IJlSB_lEEESK_SL_NS4_8TiledMMAINS4_8MMA_AtomIJNS4_4SM904GMMA26MMA_64x256x16_F32F16F16_SSILNSP_5MajorE0ELSR_0ELNSP_7ScaleInE1ELSS_1EEEEEENS4_6LayoutINS5_IJSB_SB_SB_EEENS5_IJNSA_ILi0EEESX_SX_EEEEENS5_IJNS4_10UnderscoreES10_S10_EEEEENS4_23SM90_TMA_LOAD_MULTICASTENS4_14ComposedLayoutINS4_7SwizzleILi2ELi4ELi3EEENS4_18smem_ptr_flag_bitsILi16EEENSV_INS5_IJNSA_ILi8EEESI_EEENS5_IJSI_SB_EEEEEEEvNS4_8identityENS4_13SM90_TMA_LOADES1D_vS1E_EENS_8epilogue10collective6detail29Sm90TmaWarpSpecializedAdapterINS1I_15DefaultEpilogueISK_SL_SL_NS1H_6thread17LinearCombinationISK_Li1EffLNS1M_9ScaleType4KindE0ELNS_15FloatRoundStyleE2ESK_EENS1_15EpilogueDefaultEEEEEvvEEEEvNT_6ParamsE,@"STO_CUDA_ENTRY STV_DEFAULT"
_ZN7cutlass13device_kernelINS_4gemm6kernel13GemmUniversalIN4cute5tupleIJiiiiEEENS1_10collective13CollectiveMmaINS1_34MainloopSm90TmaGmmaWarpSpecializedILi11ENS5_IJNS4_1CILi1EEENSA_ILi2EEESB_EEENS1_32KernelTmaWarpSpecializedPingpongEEENS5_IJNSA_ILi64EEENSA_ILi256EEENSA_ILi32EEEEEENS_6half_tENS5_IJlSB_lEEESK_SL_NS4_8TiledMMAINS4_8MMA_AtomIJNS4_4SM904GMMA26MMA_64x256x16_F32F16F16_SSILNSP_5MajorE0ELSR_0ELNSP_7ScaleInE1ELSS_1EEEEEENS4_6LayoutINS5_IJSB_SB_SB_EEENS5_IJNSA_ILi0EEESX_SX_EEEEENS5_IJNS4_10UnderscoreES10_S10_EEEEENS4_23SM90_TMA_LOAD_MULTICASTENS4_14ComposedLayoutINS4_7SwizzleILi2ELi4ELi3EEENS4_18smem_ptr_flag_bitsILi16EEENSV_INS5_IJNSA_ILi8EEESI_EEENS5_IJSI_SB_EEEEEEEvNS4_8identityENS4_13SM90_TMA_LOADES1D_vS1E_EENS_8epilogue10collective6detail29Sm90TmaWarpSpecializedAdapterINS1I_15DefaultEpilogueISK_SL_SL_NS1H_6thread17LinearCombinationISK_Li1EffLNS1M_9ScaleType4KindE0ELNS_15FloatRoundStyleE2ESK_EENS1_15EpilogueDefaultEEEEEvvEEEEvNT_6ParamsE:
[----:B------:R-:W0:Y:S02]  /*0000*/  LDC R1, c[0x0][0x28] ;  /* 0x00000a00ff017b82 */ /* 0x000e240000000800 */
[----:B0-----:R-:W-:Y:S01]  /*0010*/  VIADD R1, R1, 0xfffffff8 ;  /* 0xfffffff801017836 */ /* 0x001fe20000000000 */
[----:B------:R-:W0:Y:S01]  /*0020*/  S2R R4, SR_TID.X ;  /* 0x0000000000047919 */ /* 0x000e220000002100 */
[----:B------:R-:W-:Y:S01]  /*0030*/  ELECT P0, URZ, PT ;  /* 0x00000000003f782f */ /* 0x000fe20003800000 */
[----:B------:R-:W-:Y:S01]  /*0040*/  BSSY B0, `(.L_x_0) ;  /* 0x000000f000007945 */ /* 0x000fe20003800000 */
[--C-:B0-----:R-:W-:Y:S02]  /*0050*/  SHF.R.U32.HI R0, RZ, 0x5, R4.reuse ;  /* 0x00000005ff007819 */ /* 0x101fe40000011604 */
[----:B------:R-:W-:-:S03]  /*0060*/  SHF.R.U32.HI R7, RZ, 0x7, R4 ;  /* 0x00000007ff077819 */ /* 0x000fc60000011604 */
[----:B------:R-:W0:Y:S04]  /*0070*/  SHFL.IDX PT, R2, R0, RZ, 0x1f ;  /* 0x00001fff00027589 */ /* 0x000e2800000e0000 */
[----:B------:R1:W2:Y:S01]  /*0080*/  SHFL.IDX PT, R10, R7, RZ, 0x1f ;  /* 0x00001fff070a7589 */ /* 0x0002a200000e0000 */
[----:B0-----:R-:W-:-:S13]  /*0090*/  ISETP.NE.OR P0, PT, R2, RZ, !P0 ;  /* 0x000000ff0200720c */ /* 0x001fda0004705670 */
[----:B-12---:R-:W-:Y:S05]  /*00a0*/  @P0 BRA `(.L_x_1) ;  /* 0x0000000000200947 */ /* 0x006fea0003800000 */
[----:B------:R-:W-:Y:S02]  /*00b0*/  ULDC.64 UR4, c[0x0][0x198] ;  /* 0x0000660000047ab9 */ /* 0x000fe40000000a00 */
[----:B------:R-:W-:Y:S02]  /*00c0*/  UIADD3 UR6, UP0, UR4, 0xf0, URZ ;  /* 0x000000f004067890 */ /* 0x000fe4000ff1e03f */
[----:B------:R-:W-:Y:S02]  /*00d0*/  UIADD3 UR4, UP1, UR4, 0x1f0, URZ ;  /* 0x000001f004047890 */ /* 0x000fe4000ff3e03f */
[----:B------:R-:W-:Y:S02]  /*00e0*/  UIADD3.X UR7, URZ, UR5, URZ, UP0, !UPT ;  /* 0x000000053f077290 */ /* 0x000fe400087fe43f */
[----:B------:R-:W-:-:S07]  /*00f0*/  UIADD3.X UR5, URZ, UR5, URZ, UP1, !UPT ;  /* 0x000000053f057290 */ /* 0x000fce0008ffe43f */
[----:B------:R0:W-:Y:S02]  /*0100*/  UTMACCTL.PF [UR6] ;  /* 0x00000000060079b9 */ /* 0x0001e40008040000 */
[----:B------:R0:W-:Y:S02]  /*0110*/  UTMACCTL.PF [UR4] ;  /* 0x00000000040079b9 */ /* 0x0001e40008040000 */
[----:B0-----:R-:W-:Y:S01]  /*0120*/  NOP ;  /* 0x0000000000007918 */ /* 0x001fe20000000000 */
.L_x_1:
[----:B------:R-:W-:Y:S05]  /*0130*/  BSYNC B0 ;  /* 0x0000000000007941 */ /* 0x000fea0003800000 */
.L_x_0:
[----:B------:R-:W0:Y:S02]  /*0140*/  SHFL.IDX PT, R8, R0, RZ, 0x1f ;  /* 0x00001fff00087589 */ /* 0x000e2400000e0000 */
[----:B0-----:R-:W-:-:S13]  /*0150*/  ISETP.NE.AND P0, PT, R8, RZ, PT ;  /* 0x000000ff0800720c */ /* 0x001fda0003f05270 */
[----:B------:R-:W-:Y:S05]  /*0160*/  @P0 BRA `(.L_x_2) ;  /* 0x00000000009c0947 */ /* 0x000fea0003800000 */
[----:B------:R-:W-:Y:S01]  /*0170*/  ELECT P0, URZ, PT ;  /* 0x00000000003f782f */ /* 0x000fe20003800000 */
[----:B------:R-:W-:-:S12]  /*0180*/  BSSY B0, `(.L_x_2) ;  /* 0x0000025000007945 */ /* 0x000fd80003800000 */
[----:B------:R-:W-:Y:S05]  /*0190*/  @!P0 BRA `(.L_x_3) ;  /* 0x00000000008c8947 */ /* 0x000fea0003800000 */
[----:B------:R-:W0:Y:S01]  /*01a0*/  S2UR UR8, SR_CgaCtaId ;  /* 0x00000000000879c3 */ /* 0x000e220000008800 */
[----:B------:R-:W-:Y:S01]  /*01b0*/  UMOV UR4, 0x400 ;  /* 0x0000040000047882 */ /* 0x000fe20000000000 */
[----:B------:R-:W-:Y:S01]  /*01c0*/  UMOV UR5, 0x1 ;  /* 0x0000000100057882 */ /* 0x000fe20000000000 */
[----:B------:R-:W-:Y:S02]  /*01d0*/  UMOV UR6, 0x2 ;  /* 0x0000000200067882 */ /* 0x000fe40000000000 */
[----:B------:R-:W-:-:S04]  /*01e0*/  UIADD3 UR6, -UR6, 0x100000, URZ ;  /* 0x0010000006067890 */ /* 0x000fc8000fffe13f */
[----:B------:R-:W-:Y:S02]  /*01f0*/  USHF.L.U32 UR7, UR6, 0xb, URZ ;  /* 0x0000000b06077899 */ /* 0x000fe4000800063f */
[----:B------:R-:W-:Y:S02]  /*0200*/  USHF.L.U32 UR6, UR6, 0x1, URZ ;  /* 0x0000000106067899 */ /* 0x000fe4000800063f */
[----:B0-----:R-:W-:Y:S02]  /*0210*/  ULEA UR8, UR8, UR4, 0x18 ;  /* 0x0000000408087291 */ /* 0x001fe4000f8ec03f */
[----:B------:R-:W-:-:S04]  /*0220*/  UIADD3 UR4, -UR5, 0x100000, URZ ;  /* 0x0010000005047890 */ /* 0x000fc8000fffe13f */
[----:B------:R-:W-:Y:S02]  /*0230*/  USHF.L.U32 UR5, UR4, 0xb, URZ ;  /* 0x0000000b04057899 */ /* 0x000fe4000800063f */
[----:B------:R-:W-:Y:S01]  /*0240*/  USHF.L.U32 UR4, UR4, 0x1, URZ ;  /* 0x0000000104047899 */ /* 0x000fe2000800063f */
[----:B------:R-:W0:Y:S11]  /*0250*/  FENCE.VIEW.ASYNC.S ;  /* 0x00000000000073c6 */ /* 0x000e360000000000 */
[----:B0-----:R0:W1:Y:S01]  /*0260*/  SYNCS.EXCH.64 URZ, [UR8], UR4 ;  /* 0x00000004083f75b2 */ /* 0x0010620008000100 */
[----:B------:R0:W2:Y:S01]  /*0270*/  SYNCS.EXCH.64 URZ, [UR8+0x58], UR6 ;  /* 0x00005806083f75b2 */ /* 0x0000a20008000100 */
[----:B------:R0:W3:Y:S01]  /*0280*/  SYNCS.EXCH.64 URZ, [UR8+0x8], UR4 ;  /* 0x00000804083f75b2 */ /* 0x0000e20008000100 */
[----:B------:R0:W4:Y:S01]  /*0290*/  SYNCS.EXCH.64 URZ, [UR8+0x60], UR6 ;  /* 0x00006006083f75b2 */ /* 0x0001220008000100 */
[----:B------:R0:W0:Y:S01]  /*02a0*/  SYNCS.EXCH.64 URZ, [UR8+0x10], UR4 ;  /* 0x00001004083f75b2 */ /* 0x0000220008000100 */
        /* <DEDUP_REMOVED lines=17> */
[----:B------:R-:W-:Y:S01]  /*03c0*/  NOP ;  /* 0x0000000000007918 */ /* 0x000fe20000000000 */
.L_x_3:
[----:B0-----:R-:W-:Y:S05]  /*03d0*/  BSYNC B0 ;  /* 0x0000000000007941 */ /* 0x001fea0003800000 */
.L_x_2:
[----:B------:R-:W0:Y:S01]  /*03e0*/  SHFL.IDX PT, R9, R0, RZ, 0x1f ;  /* 0x00001fff00097589 */ /* 0x000e2200000e0000 */
[----:B------:R-:W5:Y:S01]  /*03f0*/  S2UR UR12, SR_CTAID.X ;  /* 0x00000000000c79c3 */ /* 0x000f620000002500 */
[----:B------:R-:W-:Y:S02]  /*0400*/  SHF.R.S32.HI R3, RZ, 0x1f, R4 ;  /* 0x0000001fff037819 */ /* 0x000fe40000011404 */
[----:B------:R-:W-:Y:S01]  /*0410*/  ELECT P0, URZ, PT ;  /* 0x00000000003f782f */ /* 0x000fe20003800000 */
[----:B------:R-:W1:Y:S01]  /*0420*/  SHFL.IDX PT, R5, R0, RZ, 0x1f ;  /* 0x00001fff00057589 */ /* 0x000e6200000e0000 */
[----:B------:R-:W-:Y:S02]  /*0430*/  ELECT P1, URZ, PT ;  /* 0x00000000003f782f */ /* 0x000fe40003820000 */
[----:B------:R-:W-:Y:S01]  /*0440*/  LEA.HI R3, R3, R4, RZ, 0x7 ;  /* 0x0000000403037211 */ /* 0x000fe200078f38ff */
[----:B------:R-:W-:Y:S01]  /*0450*/  ULDC UR4, c[0x0][0x150] ;  /* 0x0000540000047ab9 */ /* 0x000fe20000000800 */
[----:B------:R-:W2:Y:S01]  /*0460*/  S2R R6, SR_CTAID.Y ;  /* 0x0000000000067919 */ /* 0x000ea20000002600 */
[----:B------:R-:W-:Y:S01]  /*0470*/  SHF.R.S32.HI R11, RZ, 0x1f, R8 ;  /* 0x0000001fff0b7819 */ /* 0x000fe20000011408 */
[----:B------:R-:W3:Y:S01]  /*0480*/  LDC R21, c[0x0][0x148] ;  /* 0x00005200ff157b82 */ /* 0x000ee20000000800 */
[----:B------:R-:W-:Y:S01]  /*0490*/  LOP3.LUT R3, R3, 0xffffff80, RZ, 0xc0, !PT ;  /* 0xffffff8003037812 */ /* 0x000fe200078ec0ff */
[----:B------:R-:W-:Y:S01]  /*04a0*/  UMOV UR11, 0x80 ;  /* 0x00000080000b7882 */ /* 0x000fe20000000000 */
[----:B------:R-:W-:Y:S01]  /*04b0*/  LEA.HI R11, R11, R8, RZ, 0x2 ;  /* 0x000000080b0b7211 */ /* 0x000fe200078f10ff */
[----:B------:R-:W-:Y:S01]  /*04c0*/  NOP ;  /* 0x0000000000007918 */ /* 0x000fe20000000000 */
[----:B------:R-:W-:Y:S01]  /*04d0*/  NOP ;  /* 0x0000000000007918 */ /* 0x000fe20000000000 */
[----:B------:R-:W-:Y:S01]  /*04e0*/  IMAD.IADD R3, R4, 0x1, -R3 ;  /* 0x0000000104037824 */ /* 0x000fe200078e0a03 */
[----:B------:R-:W-:Y:S01]  /*04f0*/  LOP3.LUT R11, R11, 0x3ffffffc, RZ, 0xc0, !PT ;  /* 0x3ffffffc0b0b7812 */ /* 0x000fe200078ec0ff */
[----:B------:R-:W4:Y:S01]  /*0500*/  LDC R15, c[0x0][0x140] ;  /* 0x00005000ff0f7b82 */ /* 0x000f220000000800 */
[C---:B------:R-:W-:Y:S01]  /*0510*/  VIADD R35, R10.reuse, 0xffffffff ;  /* 0xffffffff0a237836 */ /* 0x040fe20000000000 */
[----:B------:R-:W-:-:S02]  /*0520*/  ISETP.NE.AND P2, PT, R10, RZ, PT ;  /* 0x000000ff0a00720c */ /* 0x000fc40003f45270 */
[----:B------:R-:W-:Y:S01]  /*0530*/  SHF.R.S32.HI R14, RZ, 0x1f, R3 ;  /* 0x0000001fff0e7819 */ /* 0x000fe20000011403 */
[----:B------:R-:W-:Y:S01]  /*0540*/  IMAD.IADD R11, R8, 0x1, -R11 ;  /* 0x00000001080b7824 */ /* 0x000fe200078e0a0b */
[----:B0-----:R-:W-:Y:S02]  /*0550*/  ISETP.NE.OR P0, PT, R9, RZ, !P0 ;  /* 0x000000ff0900720c */ /* 0x001fe40004705670 */
[----:B-----5:R-:W-:Y:S01]  /*0560*/  I2FP.F32.U32 R12, UR12 ;  /* 0x0000000c000c7c45 */ /* 0x020fe20008201000 */
[----:B------:R-:W0:Y:S01]  /*0570*/  LDC R13, c[0x0][0x144] ;  /* 0x00005100ff0d7b82 */ /* 0x000e220000000800 */
[----:B-1----:R-:W-:Y:S02]  /*0580*/  ISETP.NE.OR P1, PT, R5, RZ, !P1 ;  /* 0x000000ff0500720c */ /* 0x002fe40004f25670 */
[----:B------:R-:W-:Y:S01]  /*0590*/  LEA.HI R0, R14, R3, RZ, 0x3 ;  /* 0x000000030e007211 */ /* 0x000fe200078f18ff */
[----:B------:R-:W-:Y:S01]  /*05a0*/  FMUL R12, R12, UR4 ;  /* 0x000000040c0c7c20 */ /* 0x000fe20008400000 */
[----:B------:R-:W-:Y:S01]  /*05b0*/  ULDC UR4, c[0x0][0x154] ;  /* 0x0000550000047ab9 */ /* 0x000fe20000000800 */
[----:B------:R-:W-:-:S02]  /*05c0*/  SHF.R.S32.HI R5, RZ, 0x1f, R2 ;  /* 0x0000001fff057819 */ /* 0x000fc40000011402 */
[--C-:B------:R-:W-:Y:S02]  /*05d0*/  SHF.R.S32.HI R9, RZ, 0x3, R0.reuse ;  /* 0x00000003ff097819 */ /* 0x100fe40000011400 */
[----:B------:R-:W-:Y:S01]  /*05e0*/  VOTEU.ALL UP0, P0 ;  /* 0x00000000003f7886 */ /* 0x000fe20000000000 */
[----:B------:R-:W-:Y:S01]  /*05f0*/  SHF.R.S32.HI R0, RZ, 0x1f, R0 ;  /* 0x0000001fff007819 */ /* 0x000fe20000011400 */
[----:B------:R-:W1:Y:S01]  /*0600*/  F2I.U32.TRUNC.NTZ R12, R12 ;  /* 0x0000000c000c7305 */ /* 0x000e62000020f000 */
[----:B--2---:R-:W-:Y:S01]  /*0610*/  I2FP.F32.U32 R8, R6 ;  /* 0x0000000600087245 */ /* 0x004fe20000201000 */
[----:B------:R-:W-:Y:S01]  /*0620*/  VOTEU.ALL UP1, P1 ;  /* 0x00000000003f7886 */ /* 0x000fe20000820000 */
[----:B------:R-:W2:Y:S01]  /*0630*/  @!UP0 S2UR UR7, SR_CgaCtaId ;  /* 0x00000000000789c3 */ /* 0x000ea20000008800 */
[----:B------:R-:W-:Y:S01]  /*0640*/  LEA.HI R0, R0, R9, RZ, 0x2 ;  /* 0x0000000900007211 */ /* 0x000fe200078f10ff */
[----:B------:R-:W-:Y:S01]  /*0650*/  @!UP0 UMOV UR6, 0x400 ;  /* 0x0000040000068882 */ /* 0x000fe20000000000 */
[----:B------:R-:W-:Y:S01]  /*0660*/  FMUL R8, R8, UR4 ;  /* 0x0000000408087c20 */ /* 0x000fe20008400000 */
[----:B------:R-:W-:Y:S01]  /*0670*/  LEA.HI R5, R5, R2, RZ, 0x2 ;  /* 0x0000000205057211 */ /* 0x000fe200078f10ff */
[----:B------:R-:W-:Y:S01]  /*0680*/  UMOV UR4, 0x20 ;  /* 0x0000002000047882 */ /* 0x000fe20000000000 */
[----:B------:R-:W-:Y:S01]  /*0690*/  LOP3.LUT R0, R0, 0xfffffffc, RZ, 0xc0, !PT ;  /* 0xfffffffc00007812 */ /* 0x000fe200078ec0ff */
[----:B------:R-:W-:-:S04]  /*06a0*/  @!UP0 UIADD3 UR4, -UR4, 0x100000, URZ ;  /* 0x0010000004048890 */ /* 0x000fc8000fffe13f */
[----:B------:R-:W-:Y:S02]  /*06b0*/  @!UP0 USHF.L.U32 UR5, UR4, 0xb, URZ ;  /* 0x0000000b04058899 */ /* 0x000fe4000800063f */
[----:B------:R-:W-:Y:S01]  /*06c0*/  @!UP0 USHF.L.U32 UR4, UR4, 0x1, URZ ;  /* 0x0000000104048899 */ /* 0x000fe2000800063f */
[----:B------:R-:W5:Y:S01]  /*06d0*/  @!UP1 S2UR UR10, SR_CgaCtaId ;  /* 0x00000000000a99c3 */ /* 0x000f620000008800 */
[----:B------:R-:W3:Y:S01]  /*06e0*/  F2I.U32.TRUNC.NTZ R8, R8 ;  /* 0x0000000800087305 */ /* 0x000ee2000020f000 */
[----:B------:R-:W-:Y:S01]  /*06f0*/  LOP3.LUT R5, R5, 0xfffffffc, RZ, 0xc0, !PT ;  /* 0xfffffffc05057812 */ /* 0x000fe200078ec0ff */
[----:B------:R-:W-:Y:S01]  /*0700*/  IMAD.IADD R0, R9, 0x1, -R0 ;  /* 0x0000000109007824 */ /* 0x000fe200078e0a00 */
[----:B------:R-:W-:Y:S01]  /*0710*/  @!UP1 UMOV UR9, 0x400 ;  /* 0x0000040000099882 */ /* 0x000fe20000000000 */
[----:B-1----:R-:W-:Y:S01]  /*0720*/  IMAD.MOV R12, RZ, RZ, -R12 ;  /* 0x000000ffff0c7224 */ /* 0x002fe200078e0a0c */
[----:B------:R-:W-:Y:S01]  /*0730*/  VOTEU.ALL UP2, P1 ;  /* 0x00000000003f7886 */ /* 0x000fe20000840000 */
[----:B------:R-:W-:Y:S01]  /*0740*/  IMAD R0, R11, 0x4, R0 ;  /* 0x000000040b007824 */ /* 0x000fe200078e0200 */
[----:B------:R-:W-:Y:S01]  /*0750*/  VOTEU.ALL UP3, P1 ;  /* 0x00000000003f7886 */ /* 0x000fe20000860000 */
[----:B------:R-:W-:Y:S01]  /*0760*/  IMAD.IADD R5, R2, 0x1, -R5 ;  /* 0x0000000102057824 */ /* 0x000fe200078e0a05 */
[----:B------:R-:W-:Y:S01]  /*0770*/  VOTEU.ALL UP4, P1 ;  /* 0x00000000003f7886 */ /* 0x000fe20000880000 */
[C---:B------:R-:W-:Y:S01]  /*0780*/  IMAD.SHL.U32 R9, R0.reuse, 0x4, RZ ;  /* 0x0000000400097824 */ /* 0x040fe200078e00ff */
[----:B------:R-:W-:Y:S01]  /*0790*/  VOTEU.ALL UP5, P1 ;  /* 0x00000000003f7886 */ /* 0x000fe200008a0000 */
[----:B----4-:R-:W-:Y:S01]  /*07a0*/  ISETP.EQ.U32.AND P3, PT, R15, 0x1, PT ;  /* 0x000000010f00780c */ /* 0x010fe20003f62070 */
[----:B0-----:R-:W-:Y:S01]  /*07b0*/  IMAD R20, R13, R12, UR12 ;  /* 0x0000000c0d147e24 */ /* 0x001fe2000f8e020c */
[----:B------:R-:W-:Y:S01]  /*07c0*/  ISETP.NE.AND P1, PT, R5, 0x3, PT ;  /* 0x000000030500780c */ /* 0x000fe20003f25270 */
[----:B--2---:R-:W-:Y:S01]  /*07d0*/  @!UP0 ULEA UR8, UR7, UR6, 0x18 ;  /* 0x0000000607088291 */ /* 0x004fe2000f8ec03f */
[----:B---3--:R-:W-:Y:S01]  /*07e0*/  IMAD.MOV R24, RZ, RZ, -R8 ;  /* 0x000000ffff187224 */ /* 0x008fe200078e0a08 */
[----:B------:R-:W-:Y:S01]  /*07f0*/  LOP3.LUT R152, R0, 0xc, R9, 0x78, !PT ;  /* 0x0000000c00987812 */ /* 0x000fe200078e7809 */
[----:B------:R-:W-:-:S04]  /*0800*/  @!UP1 UIADD3 UR6, -UR11, 0x100000, URZ ;  /* 0x001000000b069890 */ /* 0x000fc8000fffe13f */
[----:B------:R-:W-:Y:S02]  /*0810*/  @!UP1 USHF.L.U32 UR7, UR6, 0xb, URZ ;  /* 0x0000000b06079899 */ /* 0x000fe4000800063f */
[----:B------:R-:W-:Y:S01]  /*0820*/  @!UP1 USHF.L.U32 UR6, UR6, 0x1, URZ ;  /* 0x0000000106069899 */ /* 0x000fe2000800063f */
[----:B------:R-:W-:Y:S01]  /*0830*/  ISETP.EQ.OR P1, PT, R5, RZ, !P1 ;  /* 0x000000ff0500720c */ /* 0x000fe20004f22670 */
[----:B------:R-:W-:Y:S01]  /*0840*/  IMAD R9, R21, R24, R6 ;  /* 0x0000001815097224 */ /* 0x000fe200078e0206 */
[----:B------:R-:W-:Y:S01]  /*0850*/  VOTEU.ALL UP0, P0 ;  /* 0x00000000003f7886 */ /* 0x000fe20000000000 */
[----:B------:R-:W-:Y:S01]  /*0860*/  ISETP.GE.U32.AND P5, PT, R35, 0x2, PT ;  /* 0x000000022300780c */ /* 0x000fe20003fa6070 */
[----:B-----5:R-:W-:Y:S01]  /*0870*/  @!UP1 ULEA UR9, UR10, UR9, 0x18 ;  /* 0x000000090a099291 */ /* 0x020fe2000f8ec03f */
[----:B------:R-:W-:Y:S01]  /*0880*/  ISETP.EQ.AND P1, PT, R10, RZ, P1 ;  /* 0x000000ff0a00720c */ /* 0x000fe20000f22270 */
[----:B------:R-:W-:Y:S01]  /*0890*/  VOTEU.ALL UP1, P0 ;  /* 0x00000000003f7886 */ /* 0x000fe20000020000 */
[----:B------:R-:W-:Y:S01]  /*08a0*/  LOP3.LUT P0, RZ, R3, 0x7, RZ, 0xc0, !PT ;  /* 0x0000000703ff7812 */ /* 0x000fe2000780c0ff */
[----:B------:R-:W0:Y:S02]  /*08b0*/  FENCE.VIEW.ASYNC.S ;  /* 0x00000000000073c6 */ /* 0x000e240000000000 */
[----:B0-----:R0:W1:Y:S01]  /*08c0*/  @!UP0 SYNCS.EXCH.64 URZ, [UR8+0xe0], UR4 ;  /* 0x0000e004083f85b2 */ /* 0x0010620008000100 */
[----:B------:R-:W-:Y:S01]  /*08d0*/  ISETP.NE.AND P4, PT, R9, R152, PT ;  /* 0x000000980900720c */ /* 0x000fe20003f85270 */
[----:B------:R0:W2:Y:S01]  /*08e0*/  SHFL.IDX PT, R0, R7, RZ, 0x1f ;  /* 0x00001fff07007589 */ /* 0x0000a200000e0000 */
[----:B------:R-:W-:-:S02]  /*08f0*/  ISETP.LT.U32.AND P0, PT, R152, 0x2, !P0 ;  /* 0x000000029800780c */ /* 0x000fc40004701070 */
[----:B------:R-:W-:Y:S02]  /*0900*/  ISETP.EQ.OR P4, PT, R20, RZ, !P4 ;  /* 0x000000ff1400720c */ /* 0x000fe40006782670 */
[----:B------:R-:W-:Y:S02]  /*0910*/  SEL R16, RZ, 0x1, !P1 ;  /* 0x00000001ff107807 */ /* 0x000fe40004800000 */
[----:B------:R-:W-:Y:S02]  /*0920*/  PLOP3.LUT P0, PT, P0, P4, PT, 0x80, 0x0 ;  /* 0x000000000000781c */ /* 0x000fe40000709070 */
[----:B------:R-:W-:Y:S02]  /*0930*/  SEL R16, R16, 0x2, P5 ;  /* 0x0000000210107807 */ /* 0x000fe40002800000 */
[----:B------:R-:W-:Y:S01]  /*0940*/  P2R R155, PR, RZ, 0x1 ;  /* 0x00000001ff9b7803 */ /* 0x000fe20000000000 */
[----:B------:R0:W3:Y:S01]  /*0950*/  @!UP1 SYNCS.EXCH.64 URZ, [UR8+0xe8], UR4 ;  /* 0x0000e804083f95b2 */ /* 0x0000e20008000100 */
[----:B------:R-:W-:Y:S01]  /*0960*/  NOP ;  /* 0x0000000000007918 */ /* 0x000fe20000000000 */
[----:B------:R0:W4:Y:S01]  /*0970*/  @!UP2 SYNCS.EXCH.64 URZ, [UR9+0xc0], UR6 ;  /* 0x0000c006093fa5b2 */ /* 0x0001220008000100 */
[----:B------:R0:W0:Y:S01]  /*0980*/  @!UP3 SYNCS.EXCH.64 URZ, [UR9+0xc8], UR6 ;  /* 0x0000c806093fb5b2 */ /* 0x0000220008000100 */
[----:B------:R0:W0:Y:S01]  /*0990*/  @!UP4 SYNCS.EXCH.64 URZ, [UR9+0xd0], UR6 ;  /* 0x0000d006093fc5b2 */ /* 0x0000220008000100 */
[----:B------:R0:W0:Y:S01]  /*09a0*/  @!UP5 SYNCS.EXCH.64 URZ, [UR9+0xd8], UR6 ;  /* 0x0000d806093fd5b2 */ /* 0x0000220008000100 */
[----:B------:R-:W-:Y:S01]  /*09b0*/  NOP ;  /* 0x0000000000007918 */ /* 0x000fe20000000000 */
[----:B------:R-:W-:Y:S05]  /*09c0*/  @!P3 BRA `(.L_x_4) ;  /* 0x000000000008b947 */ /* 0x000fea0003800000 */
[----:B01-34-:R-:W-:Y:S01]  /*09d0*/  UCGABAR_ARV ;  /* 0x00000000000079c7 */ /* 0x01bfe20008000000 */
[----:B------:R-:W-:Y:S05]  /*09e0*/  BRA `(.L_x_5) ;  /* 0x0000000000047947 */ /* 0x000fea0003800000 */
.L_x_4:
[----:B01-34-:R-:W-:Y:S01]  /*09f0*/  NOP ;  /* 0x0000000000007918 */ /* 0x01bfe20000000000 */
.L_x_5:
[----:B------:R-:W-:Y:S01]  /*0a00*/  ULDC.64 UR4, c[0x0][0x598] ;  /* 0x0001660000047ab9 */ /* 0x000fe20000000a00 */
[----:B------:R-:W-:Y:S01]  /*0a10*/  ULDC.64 UR36, c[0x0][0x208] ;  /* 0x0000820000247ab9 */ /* 0x000fe20000000a00 */
[----:B------:R-:W-:-:S04]  /*0a20*/  ISETP.NE.U32.AND P0, PT, RZ, UR4, PT ;  /* 0x00000004ff007c0c */ /* 0x000fc8000bf05070 */
[----:B------:R-:W-:-:S13]  /*0a30*/  ISETP.NE.AND.EX P0, PT, RZ, UR5, PT, P0 ;  /* 0x00000005ff007c0c */ /* 0x000fda000bf05300 */
[----:B------:R-:W-:Y:S05]  /*0a40*/  @!P0 BRA `(.L_x_6) ;  /* 0x00000000001c8947 */ /* 0x000fea0003800000 */
[----:B------:R-:W0:Y:S02]  /*0a50*/  LDC.64 R8, c[0x0][0x598] ;  /* 0x00016600ff087b82 */ /* 0x000e240000000a00 */
[----:B0-----:R-:W3:Y:S02]  /*0a60*/  LDG.E.64 R8, desc[UR36][R8.64] ;  /* 0x0000002408087981 */ /* 0x001ee4000c1e1b00 */
[----:B---3--:R-:W-:-:S04]  /*0a70*/  ISETP.NE.U32.AND P0, PT, R8, RZ, PT ;  /* 0x000000ff0800720c */ /* 0x008fc80003f05070 */
[----:B------:R-:W-:-:S13]  /*0a80*/  ISETP.NE.AND.EX P0, PT, R9, RZ, PT, P0 ;  /* 0x000000ff0900720c */ /* 0x000fda0003f05300 */
[----:B------:R-:W-:Y:S05]  /*0a90*/  @!P0 BRA `(.L_x_6) ;  /* 0x0000000000088947 */ /* 0x000fea0003800000 */
[----:B------:R0:W5:Y:S01]  /*0aa0*/  LD.E R153, desc[UR36][R8.64] ;  /* 0x0000002408997980 */ /* 0x000162000c101900 */
[----:B------:R-:W-:Y:S05]  /*0ab0*/  BRA `(.L_x_7) ;  /* 0x0000000000247947 */ /* 0x000fea0003800000 */
.L_x_6:
[----:B------:R-:W-:Y:S02]  /*0ac0*/  ULDC.64 UR4, c[0x0][0x588] ;  /* 0x0001620000047ab9 */ /* 0x000fe40000000a00 */
[----:B------:R-:W-:-:S04]  /*0ad0*/  ISETP.NE.U32.AND P0, PT, RZ, UR4, PT ;  /* 0x00000004ff007c0c */ /* 0x000fc8000bf05070 */
[----:B------:R-:W-:-:S13]  /*0ae0*/  ISETP.NE.AND.EX P0, PT, RZ, UR5, PT, P0 ;  /* 0x00000005ff007c0c */ /* 0x000fda000bf05300 */
[----:B------:R-:W-:Y:S05]  /*0af0*/  @!P0 BRA `(.L_x_8) ;  /* 0x00000000000c8947 */ /* 0x000fea0003800000 */
[----:B------:R-:W0:Y:S02]  /*0b00*/  LDC.64 R8, c[0x0][0x588] ;  /* 0x00016200ff087b82 */ /* 0x000e240000000a00 */
[----:B0-----:R1:W5:Y:S01]  /*0b10*/  LDG.E R153, desc[UR36][R8.64] ;  /* 0x0000002408997981 */ /* 0x001362000c1e1900 */
[----:B------:R-:W-:Y:S05]  /*0b20*/  BRA `(.L_x_7) ;  /* 0x0000000000087947 */ /* 0x000fea0003800000 */
.L_x_8:
[----:B------:R-:W-:Y:S02]  /*0b30*/  ULDC UR4, c[0x0][0x580] ;  /* 0x0001600000047ab9 */ /* 0x000fe40000000800 */
[----:B------:R-:W-:-:S07]  /*0b40*/  IMAD.U32 R153, RZ, RZ, UR4 ;  /* 0x00000004ff997e24 */ /* 0x000fce000f8e00ff */
.L_x_7:
[----:B------:R-:W-:Y:S02]  /*0b50*/  ULDC.64 UR4, c[0x0][0x5a0] ;  /* 0x0001680000047ab9 */ /* 0x000fe40000000a00 */
[----:B------:R-:W-:-:S04]  /*0b60*/  ISETP.NE.U32.AND P0, PT, RZ, UR4, PT ;  /* 0x00000004ff007c0c */ /* 0x000fc8000bf05070 */
[----:B------:R-:W-:-:S13]  /*0b70*/  ISETP.NE.AND.EX P0, PT, RZ, UR5, PT, P0 ;  /* 0x00000005ff007c0c */ /* 0x000fda000bf05300 */
[----:B------:R-:W-:Y:S05]  /*0b80*/  @!P0 BRA `(.L_x_9) ;  /* 0x00000000001c8947 */ /* 0x000fea0003800000 */
[----:B01----:R-:W0:Y:S02]  /*0b90*/  LDC.64 R8, c[0x0][0x5a0] ;  /* 0x00016800ff087b82 */ /* 0x003e240000000a00 */
[----:B0-----:R-:W3:Y:S02]  /*0ba0*/  LDG.E.64 R8, desc[UR36][R8.64] ;  /* 0x0000002408087981 */ /* 0x001ee4000c1e1b00 */
[----:B---3--:R-:W-:-:S04]  /*0bb0*/  ISETP.NE.U32.AND P0, PT, R8, RZ, PT ;  /* 0x000000ff0800720c */ /* 0x008fc80003f05070 */
[----:B------:R-:W-:-:S13]  /*0bc0*/  ISETP.NE.AND.EX P0, PT, R9, RZ, PT, P0 ;  /* 0x000000ff0900720c */ /* 0x000fda0003f05300 */
[----:B------:R-:W-:Y:S05]  /*0bd0*/  @!P0 BRA `(.L_x_9) ;  /* 0x0000000000088947 */ /* 0x000fea0003800000 */
[----:B------:R0:W5:Y:S01]  /*0be0*/  LD.E R154, desc[UR36][R8.64] ;  /* 0x00000024089a7980 */ /* 0x000162000c101900 */
[----:B------:R-:W-:Y:S05]  /*0bf0*/  BRA `(.L_x_10) ;  /* 0x0000000000247947 */ /* 0x000fea0003800000 */
.L_x_9:
[----:B------:R-:W-:Y:S02]  /*0c00*/  ULDC.64 UR4, c[0x0][0x590] ;  /* 0x0001640000047ab9 */ /* 0x000fe40000000a00 */
[----:B------:R-:W-:-:S04]  /*0c10*/  ISETP.NE.U32.AND P0, PT, RZ, UR4, PT ;  /* 0x00000004ff007c0c */ /* 0x000fc8000bf05070 */
[----:B------:R-:W-:-:S13]  /*0c20*/  ISETP.NE.AND.EX P0, PT, RZ, UR5, PT, P0 ;  /* 0x00000005ff007c0c */ /* 0x000fda000bf05300 */
[----:B------:R-:W-:Y:S05]  /*0c30*/  @!P0 BRA `(.L_x_11) ;  /* 0x00000000000c8947 */ /* 0x000fea0003800000 */
[----:B01----:R-:W0:Y:S02]  /*0c40*/  LDC.64 R8, c[0x0][0x590] ;  /* 0x00016400ff087b82 */ /* 0x003e240000000a00 */
[----:B0-----:R1:W5:Y:S01]  /*0c50*/  LDG.E R154, desc[UR36][R8.64] ;  /* 0x00000024089a7981 */ /* 0x001362000c1e1900 */
[----:B------:R-:W-:Y:S05]  /*0c60*/  BRA `(.L_x_10) ;  /* 0x0000000000087947 */ /* 0x000fea0003800000 */
.L_x_11:
[----:B------:R-:W-:Y:S02]  /*0c70*/  ULDC UR4, c[0x0][0x584] ;  /* 0x0001610000047ab9 */ /* 0x000fe40000000800 */
[----:B------:R-:W-:-:S07]  /*0c80*/  IMAD.U32 R154, RZ, RZ, UR4 ;  /* 0x00000004ff9a7e24 */ /* 0x000fce000f8e00ff */
.L_x_10:
[----:B------:R-:W3:Y:S01]  /*0c90*/  LDC R2, c[0x0][0x65c] ;  /* 0x00019700ff027b82 */ /* 0x000ee20000000800 */
[----:B------:R-:W-:Y:S01]  /*0ca0*/  ULDC UR6, c[0x0][0x28c] ;  /* 0x0000a30000067ab9 */ /* 0x000fe20000000800 */
[----:B------:R-:W-:Y:S01]  /*0cb0*/  ISETP.NE.AND P0, PT, R10, 0x2, PT ;  /* 0x000000020a00780c */ /* 0x000fe20003f05270 */
[----:B------:R-:W-:Y:S01]  /*0cc0*/  UIADD3 UR6, UR6, 0x1f, URZ ;  /* 0x0000001f06067890 */ /* 0x000fe2000fffe03f */
[----:B01----:R-:W-:Y:S01]  /*0cd0*/  IMAD.U32 R8, RZ, RZ, UR12 ;  /* 0x0000000cff087e24 */ /* 0x003fe2000f8e00ff */
[----:B------:R-:W-:Y:S01]  /*0ce0*/  UMOV UR39, URZ ;  /* 0x0000003f00277c82 */ /* 0x000fe20008000000 */
[----:B------:R-:W-:Y:S01]  /*0cf0*/  IMAD.MOV.U32 R9, RZ, RZ, RZ ;  /* 0x000000ffff097224 */ /* 0x000fe200078e00ff */
[----:B------:R-:W-:Y:S01]  /*0d00*/  USHF.R.S32.HI UR7, URZ, 0x1f, UR6 ;  /* 0x0000001f3f077899 */ /* 0x000fe20008011406 */
[----:B------:R-:W-:Y:S01]  /*0d10*/  UMOV UR38, URZ ;  /* 0x0000003f00267c82 */ /* 0x000fe20008000000 */
[----:B------:R-:W-:Y:S02]  /*0d20*/  ULDC.64 UR8, c[0x0][0x650] ;  /* 0x0001940000087ab9 */ /* 0x000fe40000000a00 */
[----:B------:R-:W-:-:S04]  /*0d30*/  ULEA.HI UR7, UR7, UR6, URZ, 0x5 ;  /* 0x0000000607077291 */ /* 0x000fc8000f8f283f */
[----:B------:R-:W-:Y:S01]  /*0d40*/  USHF.R.S32.HI UR40, URZ, 0x5, UR7 ;  /* 0x000000053f287899 */ /* 0x000fe20008011407 */
[----:B---3--:R-:W-:-:S13]  /*0d50*/  ISETP.NE.AND P1, PT, R2, 0x1, PT ;  /* 0x000000010200780c */ /* 0x008fda0003f25270 */
[----:B------:R-:W0:Y:S01]  /*0d60*/  @P1 LDC R19, c[0x0][0x10] ;  /* 0x00000400ff131b82 */ /* 0x000e220000000800 */
[----:B------:R-:W-:Y:S02]  /*0d70*/  @P1 IMAD.MOV.U32 R7, RZ, RZ, RZ ;  /* 0x000000ffff071224 */ /* 0x000fe400078e00ff */
[----:B------:R-:W-:-:S05]  /*0d80*/  @P1 IMAD.MOV.U32 R17, RZ, RZ, RZ ;  /* 0x000000ffff111224 */ /* 0x000fca00078e00ff */
[----:B------:R-:W1:Y:S01]  /*0d90*/  @!P1 LDC R11, c[0x0][0xc] ;  /* 0x00000300ff0b9b82 */ /* 0x000e620000000800 */
[----:B------:R-:W-:Y:S01]  /*0da0*/  ULDC UR4, c[0x0][0xc] ;  /* 0x0000030000047ab9 */ /* 0x000fe20000000800 */
[----:B------:R-:W-:Y:S02]  /*0db0*/  ULDC UR5, c[0x0][0x10] ;  /* 0x0000040000057ab9 */ /* 0x000fe40000000800 */
[----:B------:R-:W-:-:S04]  /*0dc0*/  UIMAD.WIDE.U32 UR4, UR4, UR5, URZ ;  /* 0x00000005040472a5 */ /* 0x000fc8000f8e003f */
[----:B------:R-:W3:Y:S01]  /*0dd0*/  LDC R2, c[0x0][0x14] ;  /* 0x00000500ff027b82 */ /* 0x000ee20000000800 */
[----:B0-----:R-:W-:-:S04]  /*0de0*/  @P1 IMAD.WIDE.U32 R18, R19, UR12, R6 ;  /* 0x0000000c13121c25 */ /* 0x001fc8000f8e0006 */
[----:B------:R-:W-:Y:S02]  /*0df0*/  @P1 IMAD.IADD R17, R19, 0x1, R17 ;  /* 0x0000000113111824 */ /* 0x000fe400078e0211 */
[----:B-1----:R-:W-:-:S04]  /*0e00*/  @!P1 IMAD.WIDE.U32 R8, R6, R11, R8 ;  /* 0x0000000b06089225 */ /* 0x002fc800078e0008 */
[----:B------:R-:W-:Y:S02]  /*0e10*/  @!P1 IMAD.MOV.U32 R18, RZ, RZ, R8 ;  /* 0x000000ffff129224 */ /* 0x000fe400078e0008 */
[----:B------:R-:W-:Y:S02]  /*0e20*/  @!P1 IMAD.MOV.U32 R17, RZ, RZ, R9 ;  /* 0x000000ffff119224 */ /* 0x000fe400078e0009 */
[----:B---3--:R-:W-:-:S04]  /*0e30*/  IMAD.WIDE.U32 R12, R2, UR4, RZ ;  /* 0x00000004020c7c25 */ /* 0x008fc8000f8e00ff */
[----:B------:R-:W-:Y:S01]  /*0e40*/  IMAD R23, R2, UR5, RZ ;  /* 0x0000000502177c24 */ /* 0x000fe2000f8e02ff */
[----:B------:R0:W-:Y:S03]  /*0e50*/  STL.64 [R1], R12 ;  /* 0x0000000c01007387 */ /* 0x0001e60000100a00 */
[----:B------:R-:W-:Y:S01]  /*0e60*/  IMAD.IADD R23, R13, 0x1, R23 ;  /* 0x000000010d177824 */ /* 0x000fe200078e0217 */
[----:B------:R-:W-:Y:S06]  /*0e70*/  @P0 BRA `(.L_x_12) ;  /* 0x0000000000200947 */ /* 0x000fec0003800000 */
[----:B------:R-:W-:Y:S01]  /*0e80*/  UISETP.GE.U32.AND UP0, UPT, UR40, 0xb, UPT ;  /* 0x0000000b2800788c */ /* 0x000fe2000bf06070 */
[----:B------:R-:W-:Y:S01]  /*0e90*/  IADD3 R18, P0, R18, R12, RZ ;  /* 0x0000000c12127210 */ /* 0x000fe20007f1e0ff */
[----:B------:R-:W-:Y:S01]  /*0ea0*/  UIMAD.WIDE.U32 UR4, UR40, -0x45d1745d, URZ ;  /* 0xba2e8ba3280478a5 */ /* 0x000fe2000f8e003f */
[----:B------:R-:W-:-:S03]  /*0eb0*/  UMOV UR38, URZ ;  /* 0x0000003f00267c82 */ /* 0x000fc60008000000 */
[----:B------:R-:W-:Y:S01]  /*0ec0*/  USHF.R.U32.HI UR4, URZ, 0x3, UR5 ;  /* 0x000000033f047899 */ /* 0x000fe20008011605 */
[----:B------:R-:W-:-:S03]  /*0ed0*/  IMAD.X R17, R23, 0x1, R17, P0 ;  /* 0x0000000117117824 */ /* 0x000fc600000e0611 */
[----:B------:R-:W-:Y:S02]  /*0ee0*/  UIMAD UR39, UR4, -0xb, UR40 ;  /* 0xfffffff5042778a4 */ /* 0x000fe4000f8e0228 */
[----:B------:R-:W-:-:S12]  /*0ef0*/  @UP0 ULOP3.LUT UR38, UR4, 0x1, URZ, 0xc0, !UPT ;  /* 0x0000000104260892 */ /* 0x000fd8000f8ec03f */
.L_x_12:
[----:B------:R-:W-:Y:S01]  /*0f00*/  ISETP.GE.U32.AND P0, PT, R18, UR8, PT ;  /* 0x0000000812007c0c */ /* 0x000fe2000bf06070 */
[----:B------:R-:W-:Y:S01]  /*0f10*/  IMAD.MOV.U32 R19, RZ, RZ, -0x1 ;  /* 0xffffffffff137424 */ /* 0x000fe200078e00ff */
[----:B------:R-:W-:Y:S01]  /*0f20*/  PRMT R8, RZ, 0x7610, R8 ;  /* 0x00007610ff087816 */ /* 0x000fe20000000008 */
[----:B------:R-:W-:Y:S01]  /*0f30*/  IMAD.MOV.U32 R22, RZ, RZ, -0x1 ;  /* 0xffffffffff167424 */ /* 0x000fe200078e00ff */
[----:B------:R-:W-:Y:S01]  /*0f40*/  ISETP.GE.U32.AND.EX P0, PT, R17, UR9, PT, P0 ;  /* 0x0000000911007c0c */ /* 0x000fe2000bf06100 */
[----:B------:R-:W-:-:S12]  /*0f50*/  IMAD.MOV.U32 R2, RZ, RZ, -0x1 ;  /* 0xffffffffff027424 */ /* 0x000fd800078e00ff */
[----:B------:R-:W-:Y:S05]  /*0f60*/  @P0 BRA `(.L_x_13) ;  /* 0x00000004002c0947 */ /* 0x000fea0003800000 */
[----:B------:R-:W1:Y:S01]  /*0f70*/  LDC.64 R26, c[0x0][0x628] ;  /* 0x00018a00ff1a7b82 */ /* 0x000e620000000a00 */
[----:B------:R-:W-:Y:S02]  /*0f80*/  IMAD.MOV.U32 R8, RZ, RZ, R18 ;  /* 0x000000ffff087224 */ /* 0x000fe400078e0012 */
[----:B------:R-:W-:-:S05]  /*0f90*/  IMAD.MOV.U32 R9, RZ, RZ, R17 ;  /* 0x000000ffff097224 */ /* 0x000fca00078e0011 */
[----:B------:R-:W3:Y:S08]  /*0fa0*/  LDC R2, c[0x0][0x630] ;  /* 0x00018c00ff027b82 */ /* 0x000ef00000000800 */
[----:B------:R-:W4:Y:S01]  /*0fb0*/  LDC.64 R28, c[0x0][0x620] ;  /* 0x00018800ff1c7b82 */ /* 0x000f220000000a00 */
[----:B-1----:R-:W-:-:S04]  /*0fc0*/  ISETP.NE.U32.AND P0, PT, R26, RZ, PT ;  /* 0x000000ff1a00720c */ /* 0x002fc80003f05070 */
[----:B------:R-:W-:-:S13]  /*0fd0*/  ISETP.NE.AND.EX P0, PT, R27, RZ, PT, P0 ;  /* 0x000000ff1b00720c */ /* 0x000fda0003f05300 */
[----:B---34-:R-:W-:Y:S05]  /*0fe0*/  @!P0 BRA `(.L_x_14) ;  /* 0x0000000000288947 */ /* 0x018fea0003800000 */
[----:B0-----:R-:W0:Y:S02]  /*0ff0*/  LDC R13, c[0x0][0x634] ;  /* 0x00018d00ff0d7b82 */ /* 0x001e240000000800 */
[----:B0-----:R-:W-:-:S05]  /*1000*/  IADD3 R13, P0, R18, R13, RZ ;  /* 0x0000000d120d7210 */ /* 0x001fca0007f1e0ff */
[----:B------:R-:W-:-:S04]  /*1010*/  IMAD.X R15, RZ, RZ, R17, P0 ;  /* 0x000000ffff0f7224 */ /* 0x000fc800000e0611 */
[----:B------:R-:W-:-:S04]  /*1020*/  IMAD.WIDE.U32 R8, R15, R26, RZ ;  /* 0x0000001a0f087225 */ /* 0x000fc800078e00ff */
[----:B------:R-:W-:-:S04]  /*1030*/  IMAD.WIDE.U32 R10, P0, R13, R27, R8 ;  /* 0x0000001b0d0a7225 */ /* 0x000fc80007800008 */
[----:B------:R-:W-:-:S04]  /*1040*/  IMAD.WIDE.U32 R8, R13, R26, RZ ;  /* 0x0000001a0d087225 */ /* 0x000fc800078e00ff */
[----:B------:R-:W-:Y:S01]  /*1050*/  IMAD.X R13, RZ, RZ, RZ, P0 ;  /* 0x000000ffff0d7224 */ /* 0x000fe200000e06ff */
[----:B------:R-:W-:Y:S01]  /*1060*/  IADD3 RZ, P0, R9, R10, RZ ;  /* 0x0000000a09ff7210 */ /* 0x000fe20007f1e0ff */
[----:B------:R-:W-:-:S04]  /*1070*/  IMAD.MOV.U32 R12, RZ, RZ, R11 ;  /* 0x000000ffff0c7224 */ /* 0x000fc800078e000b */
[----:B------:R-:W-:-:S08]  /*1080*/  IMAD.WIDE.U32.X R8, R15, R27, R12, P0 ;  /* 0x0000001b0f087225 */ /* 0x000fd000000e040c */
.L_x_14:
[----:B------:R-:W1:Y:S01]  /*1090*/  LDC.64 R32, c[0x0][0x640] ;  /* 0x00019000ff207b82 */ /* 0x000e620000000a00 */
[-C--:B------:R-:W-:Y:S01]  /*10a0*/  SHF.R.U64 R30, R8, R2.reuse, R9 ;  /* 0x00000002081e7219 */ /* 0x080fe20000001209 */
[----:B------:R-:W-:Y:S01]  /*10b0*/  IMAD.MOV.U32 R19, RZ, RZ, R17 ;  /* 0x000000ffff137224 */ /* 0x000fe200078e0011 */
[----:B------:R-:W-:Y:S02]  /*10c0*/  SHF.R.U32.HI R2, RZ, R2, R9 ;  /* 0x00000002ff027219 */ /* 0x000fe40000011609 */
[----:B------:R-:W-:-:S03]  /*10d0*/  IADD3 R11, P0, RZ, -R30, RZ ;  /* 0x8000001eff0b7210 */ /* 0x000fc60007f1e0ff */
[----:B------:R-:W3:Y:S02]  /*10e0*/  LDC R10, c[0x0][0x618] ;  /* 0x00018600ff0a7b82 */ /* 0x000ee40000000800 */
[----:B------:R-:W-:-:S04]  /*10f0*/  IMAD.X R9, RZ, RZ, ~R2, P0 ;  /* 0x000000ffff097224 */ /* 0x000fc800000e0e02 */
[-C--:B------:R-:W-:Y:S02]  /*1100*/  IMAD R2, R9, R28.reuse, RZ ;  /* 0x0000001c09027224 */ /* 0x080fe400078e02ff */
[----:B0-----:R-:W0:Y:S01]  /*1110*/  LDC R13, c[0x0][0x608] ;  /* 0x00018200ff0d7b82 */ /* 0x001e220000000800 */
[----:B------:R-:W-:-:S04]  /*1120*/  IMAD.WIDE.U32 R8, R11, R28, R18 ;  /* 0x0000001c0b087225 */ /* 0x000fc800078e0012 */
[----:B------:R-:W-:Y:S02]  /*1130*/  IMAD R11, R11, R29, R2 ;  /* 0x0000001d0b0b7224 */ /* 0x000fe400078e0202 */
[----:B------:R-:W-:Y:S01]  /*1140*/  IMAD.MOV.U32 R2, RZ, RZ, -0x1 ;  /* 0xffffffffff027424 */ /* 0x000fe200078e00ff */
[----:B------:R-:W4:Y:S01]  /*1150*/  LDC R31, c[0x0][0x658] ;  /* 0x00019600ff1f7b82 */ /* 0x000f220000000800 */
[----:B------:R-:W-:Y:S01]  /*1160*/  IMAD.IADD R9, R9, 0x1, R11 ;  /* 0x0000000109097824 */ /* 0x000fe200078e020b */
[----:B-1----:R-:W-:Y:S01]  /*1170*/  ISETP.NE.U32.AND P0, PT, R32, RZ, PT ;  /* 0x000000ff2000720c */ /* 0x002fe20003f05070 */
[----:B------:R-:W-:-:S03]  /*1180*/  IMAD.MOV.U32 R28, RZ, RZ, 0x1 ;  /* 0x00000001ff1c7424 */ /* 0x000fc600078e00ff */
[----:B------:R-:W-:Y:S02]  /*1190*/  ISETP.NE.AND.EX P0, PT, R33, RZ, PT, P0 ;  /* 0x000000ff2100720c */ /* 0x000fe40003f05300 */
[----:B------:R-:W1:Y:S01]  /*11a0*/  LDC R27, c[0x0][0x600] ;  /* 0x00018000ff1b7b82 */ /* 0x000e620000000800 */
[-CC-:B---3--:R-:W-:Y:S02]  /*11b0*/  SHF.R.U64 R25, R8, R10.reuse, R9.reuse ;  /* 0x0000000a08197219 */ /* 0x188fe40000001209 */
[----:B------:R-:W-:-:S05]  /*11c0*/  SHF.R.U32.HI R8, RZ, R10, R9 ;  /* 0x0000000aff087219 */ /* 0x000fca0000011609 */
[----:B------:R-:W3:Y:S01]  /*11d0*/  LDC R22, c[0x0][0x648] ;  /* 0x00019200ff167b82 */ /* 0x000ee20000000800 */
[-CC-:B0-----:R-:W-:Y:S02]  /*11e0*/  SHF.R.U64 R34, R25, R13.reuse, R8.reuse ;  /* 0x0000000d19227219 */ /* 0x181fe40000001208 */
[----:B------:R-:W-:-:S05]  /*11f0*/  SHF.R.U32.HI R8, RZ, R13, R8 ;  /* 0x0000000dff087219 */ /* 0x000fca0000011608 */
[----:B------:R-:W0:Y:S01]  /*1200*/  LDC R26, c[0x0][0x638] ;  /* 0x00018e00ff1a7b82 */ /* 0x000e220000000800 */
[-CC-:B----4-:R-:W-:Y:S02]  /*1210*/  SHF.R.U64 R36, R34, R31.reuse, R8.reuse ;  /* 0x0000001f22247219 */ /* 0x190fe40000001208 */
[-C--:B------:R-:W-:Y:S02]  /*1220*/  SHF.L.U32 R2, R2, R31.reuse, RZ ;  /* 0x0000001f02027219 */ /* 0x080fe400000006ff */
[----:B------:R-:W-:Y:S01]  /*1230*/  SHF.R.U32.HI R9, RZ, R31, R8 ;  /* 0x0000001fff097219 */ /* 0x000fe20000011608 */
[----:B------:R-:W-:Y:S01]  /*1240*/  IMAD.MOV.U32 R8, RZ, RZ, R36 ;  /* 0x000000ffff087224 */ /* 0x000fe200078e0024 */
[----:B------:R-:W-:Y:S01]  /*1250*/  LOP3.LUT R15, RZ, R2, RZ, 0x33, !PT ;  /* 0x00000002ff0f7212 */ /* 0x000fe200078e33ff */
[----:B------:R-:W4:Y:S01]  /*1260*/  LDC R29, c[0x0][0x610] ;  /* 0x00018400ff1d7b82 */ /* 0x000f220000000800 */
[----:B------:R-:W-:Y:S05]  /*1270*/  @!P0 BRA `(.L_x_15) ;  /* 0x0000000000288947 */ /* 0x000fea0003800000 */
[----:B------:R-:W2:Y:S02]  /*1280*/  LDC R13, c[0x0][0x64c] ;  /* 0x00019300ff0d7b82 */ /* 0x000ea40000000800 */
[----:B--2---:R-:W-:-:S05]  /*1290*/  IADD3 R13, P0, R36, R13, RZ ;  /* 0x0000000d240d7210 */ /* 0x004fca0007f1e0ff */
        /* <DEDUP_REMOVED lines=8> */
.L_x_15:
[----:B---3--:R-:W-:Y:S01]  /*1320*/  SHF.R.U64 R7, R8, R22, R9 ;  /* 0x0000001608077219 */ /* 0x008fe20000001209 */
[----:B-1----:R-:W-:Y:S01]  /*1330*/  VIADD R8, R27, 0xffffffff ;  /* 0xffffffff1b087836 */ /* 0x002fe20000000000 */
[----:B------:R-:W-:Y:S01]  /*1340*/  SHF.L.U32 R2, R28, R31, RZ ;  /* 0x0000001f1c027219 */ /* 0x000fe200000006ff */
[----:B------:R-:W-:Y:S01]  /*1350*/  @P1 IMAD R20, R21, R24, R6 ;  /* 0x0000001815141224 */ /* 0x000fe200078e0206 */
[----:B------:R-:W-:Y:S01]  /*1360*/  LOP3.LUT R15, R34, R15, RZ, 0xc0, !PT ;  /* 0x0000000f220f7212 */ /* 0x000fe200078ec0ff */
[----:B------:R-:W-:Y:S01]  /*1370*/  IMAD.MOV R9, RZ, RZ, -R7 ;  /* 0x000000ffff097224 */ /* 0x000fe200078e0a07 */
[----:B------:R-:W-:Y:S01]  /*1380*/  LOP3.LUT R8, R25, R8, RZ, 0xc0, !PT ;  /* 0x0000000819087212 */ /* 0x000fe200078ec0ff */
[----:B------:R-:W-:Y:S02]  /*1390*/  IMAD.MOV.U32 R6, RZ, RZ, 0x1 ;  /* 0x00000001ff067424 */ /* 0x000fe400078e00ff */
[----:B------:R-:W-:Y:S02]  /*13a0*/  IMAD R15, R2, R7, R15 ;  /* 0x00000007020f7224 */ /* 0x000fe400078e020f */
[----:B0-----:R-:W-:-:S02]  /*13b0*/  IMAD R2, R9, R26, R36 ;  /* 0x0000001a09027224 */ /* 0x001fc400078e0224 */
[----:B----4-:R-:W-:Y:S02]  /*13c0*/  IMAD R19, R15, R29, R20 ;  /* 0x0000001d0f137224 */ /* 0x010fe400078e0214 */
[--C-:B------:R-:W-:Y:S01]  /*13d0*/  IMAD R2, R2, R27, R8.reuse ;  /* 0x0000001b02027224 */ /* 0x100fe200078e0208 */
[----:B------:R-:W-:-:S04]  /*13e0*/  PRMT R8, R6, 0x7610, R8 ;  /* 0x0000761006087816 */ /* 0x000fc80000000008 */
[----:B------:R-:W-:Y:S02]  /*13f0*/  SEL R22, R2, R19, !P1 ;  /* 0x0000001302167207 */ /* 0x000fe40004800000 */
[----:B------:R-:W-:Y:S01]  /*1400*/  SEL R19, R19, R2, !P1 ;  /* 0x0000000213137207 */ /* 0x000fe20004800000 */
[----:B------:R-:W-:-:S07]  /*1410*/  IMAD.MOV.U32 R2, RZ, RZ, R30 ;  /* 0x000000ffff027224 */ /* 0x000fce00078e001e */
.L_x_13:
[----:B------:R-:W-:Y:S05]  /*1420*/  @!P3 BRA `(.L_x_16) ;  /* 0x00000000000cb947 */ /* 0x000fea0003800000 */
[----:B------:R-:W-:Y:S01]  /*1430*/  UCGABAR_WAIT ;  /* 0x0000000000007dc7 */ /* 0x000fe20008000000 */
[----:B------:R-:W-:Y:S01]  /*1440*/  CCTL.IVALL ;  /* 0x00000000ff00798f */ /* 0x000fe20002000000 */
[----:B------:R-:W-:Y:S05]  /*1450*/  BRA `(.L_x_17) ;  /* 0x0000000000047947 */ /* 0x000fea0003800000 */
.L_x_16:
[----:B------:R-:W-:Y:S06]  /*1460*/  BAR.SYNC.DEFER_BLOCKING 0x0 ;  /* 0x0000000000007b1d */ /* 0x000fec0000010000 */
.L_x_17:
[----:B------:R-:W-:Y:S05]  /*1470*/  @!P2 BRA `(.L_x_18) ;  /* 0x0000008c00fca947 */ /* 0x000fea0003800000 */
[----:B------:R-:W-:-:S13]  /*1480*/  ISETP.GT.U32.AND P0, PT, R35, 0x1, PT ;  /* 0x000000012300780c */ /* 0x000fda0003f04070 */
[----:B------:R-:W-:Y:S05]  /*1490*/  @P0 EXIT ;  /* 0x000000000000094d */ /* 0x000fea0003800000 */
.L_x_19:
[----:B------:R-:W-:-:S08]  /*14a0*/  NOP ;  /* 0x0000000000007918 */ /* 0x000fd00000000000 */
[----:B------:R-:W1:Y:S02]  /*14b0*/  USETMAXREG.TRY_ALLOC.CTAPOOL UP0, 0xe8 ;  /* 0x000000e8000079c8 */ /* 0x000e640008000600 */
[----:B-1----:R-:W-:-:S13]  /*14c0*/  PLOP3.LUT P0, PT, PT, PT, UP0, 0x80, 0x0 ;  /* 0x000000000000781c */ /* 0x002fda0003f0f008 */
[----:B------:R-:W-:Y:S05]  /*14d0*/  @!P0 BRA `(.L_x_19) ;  /* 0xfffffffc00f08947 */ /* 0x000fea000383ffff */
[----:B------:R-:W-:-:S13]  /*14e0*/  LOP3.LUT P0, RZ, R8, 0xff, RZ, 0xc0, !PT ;  /* 0x000000ff08ff7812 */ /* 0x000fda000780c0ff */
[----:B------:R-:W-:Y:S05]  /*14f0*/  @!P0 EXIT ;  /* 0x000000000000894d */ /* 0x000fea0003800000 */
[----:B------:R-:W1:Y:S01]  /*1500*/  S2UR UR4, SR_CgaCtaId ;  /* 0x00000000000479c3 */ /* 0x000e620000008800 */
[----:B--2---:R-:W-:Y:S01]  /*1510*/  VIADD R0, R0, 0xffffffff ;  /* 0xffffffff00007836 */ /* 0x004fe20000000000 */
[CC--:B------:R-:W-:Y:S01]  /*1520*/  LEA.HI R4, R14.reuse, R3.reuse, RZ, 0x2 ;  /* 0x000000030e047211 */ /* 0x0c0fe200078f10ff */
[----:B------:R-:W-:Y:S01]  /*1530*/  UMOV UR41, 0x400 ;  /* 0x0000040000297882 */ /* 0x000fe20000000000 */
[----:B------:R-:W-:Y:S01]  /*1540*/  LEA.HI R14, R14, R3, RZ, 0x5 ;  /* 0x000000030e0e7211 */ /* 0x000fe200078f28ff */
[----:B------:R-:W-:Y:S01]  /*1550*/  UISETP.LT.AND UP0, UPT, UR40, 0x1, UPT ;  /* 0x000000012800788c */ /* 0x000fe2000bf01270 */
[----:B------:R-:W-:Y:S01]  /*1560*/  R2UR UR42, R0 ;  /* 0x00000000002a72ca */ /* 0x000fe200000e0000 */
[----:B------:R-:W-:Y:S01]  /*1570*/  USHF.L.U32 UR44, UR40, 0x1, URZ ;  /* 0x00000001282c7899 */ /* 0x000fe2000800063f */
[--C-:B------:R-:W-:Y:S01]  /*1580*/  SHF.R.S32.HI R156, RZ, 0x2, R4.reuse ;  /* 0x00000002ff9c7819 */ /* 0x100fe20000011404 */
[----:B------:R-:W-:Y:S01]  /*1590*/  USEL UR43, UR40, 0x1, UP0 ;  /* 0x00000001282b7887 */ /* 0x000fe20008000000 */
[----:B------:R-:W-:-:S02]  /*15a0*/  SHF.R.S32.HI R5, RZ, 0x1f, R4 ;  /* 0x0000001fff057819 */ /* 0x000fc40000011404 */
[----:B------:R-:W-:Y:S01]  /*15b0*/  LOP3.LUT R158, R4, 0xfffffffc, RZ, 0xc0, !PT ;  /* 0xfffffffc049e7812 */ /* 0x000fe200078ec0ff */
[----:B------:R-:W-:Y:S01]  /*15c0*/  UIADD3 UR43, -UR43, UR40, URZ ;  /* 0x000000282b2b7290 */ /* 0x000fe2000fffe13f */
[----:B------:R-:W-:Y:S02]  /*15d0*/  LEA.HI R5, R5, R156, RZ, 0x3 ;  /* 0x0000009c05057211 */ /* 0x000fe400078f18ff */
[----:B------:R-:W-:Y:S01]  /*15e0*/  ISETP.NE.AND P0, PT, R0, RZ, PT ;  /* 0x000000ff0000720c */ /* 0x000fe20003f05270 */
[----:B------:R-:W-:Y:S01]  /*15f0*/  IMAD.IADD R158, R3, 0x1, -R158 ;  /* 0x00000001039e7824 */ /* 0x000fe200078e0a9e */
[----:B------:R-:W-:Y:S01]  /*1600*/  LOP3.LUT R5, R5, 0xfffffff8, RZ, 0xc0, !PT ;  /* 0xfffffff805057812 */ /* 0x000fe200078ec0ff */
[----:B------:R-:W-:Y:S01]  /*1610*/  USHF.L.U32 UR42, UR42, 0x3, URZ ;  /* 0x000000032a2a7899 */ /* 0x000fe2000800063f */
[----:B------:R-:W-:Y:S02]  /*1620*/  LOP3.LUT R174, R16, 0x1, RZ, 0xfc, !PT ;  /* 0x0000000110ae7812 */ /* 0x000fe400078efcff */
[----:B------:R-:W-:Y:S01]  /*1630*/  SEL R175, RZ, 0x1, P0 ;  /* 0x00000001ffaf7807 */ /* 0x000fe20000000000 */
[----:B------:R-:W-:Y:S01]  /*1640*/  IMAD.IADD R156, R156, 0x1, -R5 ;  /* 0x000000019c9c7824 */ /* 0x000fe200078e0a05 */
[----:B-1----:R-:W-:Y:S01]  /*1650*/  ULEA UR41, UR4, UR41, 0x18 ;  /* 0x0000002904297291 */ /* 0x002fe2000f8ec03f */
[----:B------:R-:W-:Y:S01]  /*1660*/  SHF.R.S32.HI R5, RZ, 0x5, R14 ;  /* 0x00000005ff057819 */ /* 0x000fe2000001140e */
[----:B------:R-:W-:Y:S01]  /*1670*/  IMAD.U32 R160, RZ, RZ, UR42 ;  /* 0x0000002affa07e24 */ /* 0x000fe2000f8e00ff */
[----:B------:R-:W-:Y:S01]  /*1680*/  ULDC UR4, c[0x0][0x284] ;  /* 0x0000a10000047ab9 */ /* 0x000fe20000000800 */
[----:B------:R-:W-:Y:S01]  /*1690*/  UIADD3 UR45, UR41, 0xc0, URZ ;  /* 0x000000c0292d7890 */ /* 0x000fe2000fffe03f */
[--C-:B------:R-:W-:Y:S01]  /*16a0*/  SHF.R.S32.HI R157, RZ, 0x1f, R156.reuse ;  /* 0x0000001fff9d7819 */ /* 0x100fe2000001149c */
[----:B------:R-:W-:Y:S01]  /*16b0*/  IMAD R163, R5, -0x10, -R156 ;  /* 0xfffffff005a37824 */ /* 0x000fe200078e0a9c */
[----:B------:R-:W-:-:S02]  /*16c0*/  LOP3.LUT R162, R160, 0x8, RZ, 0xc0, !PT ;  /* 0x00000008a0a27812 */ /* 0x000fc400078ec0ff */
[----:B------:R-:W-:Y:S01]  /*16d0*/  LOP3.LUT R160, R160, 0x8, RZ, 0xc, !PT ;  /* 0x00000008a0a07812 */ /* 0x000fe200078e0cff */
[----:B------:R-:W-:Y:S01]  /*16e0*/  IMAD.U32 R159, RZ, RZ, UR45 ;  /* 0x0000002dff9f7e24 */ /* 0x000fe2000f8e00ff */
[----:B------:R-:W-:Y:S01]  /*16f0*/  LOP3.LUT R162, R162, 0x18, RZ, 0x3c, !PT ;  /* 0x00000018a2a27812 */ /* 0x000fe200078e3cff */
[----:B------:R-:W-:-:S04]  /*1700*/  IMAD.WIDE R156, R5, 0x10, R156 ;  /* 0x00000010059c7825 */ /* 0x000fc800078e029c */
[----:B------:R-:W-:Y:S02]  /*1710*/  VIADD R161, R159, UR42 ;  /* 0x0000002a9fa17c36 */ /* 0x000fe40008000000 */
[----:B------:R-:W-:-:S07]  /*1720*/  VIADD R163, R163, UR4 ;  /* 0x00000004a3a37c36 */ /* 0x000fce0008000000 */
.L_x_295:
[----:B------:R-:W-:Y:S01]  /*1730*/  SHF.L.U32 R0, R175, 0x1f, RZ ;  /* 0x0000001faf007819 */ /* 0x000fe200000006ff */
[----:B------:R-:W-:Y:S02]  /*1740*/  ULDC UR4, c[0x0][0x28c] ;  /* 0x0000a30000047ab9 */ /* 0x000fe40000000800 */
[----:B------:R-:W-:Y:S01]  /*1750*/  ISETP.LT.AND P1, PT, RZ, UR4, PT ;  /* 0x00000004ff007c0c */ /* 0x000fe2000bf21270 */
[----:B------:R-:W1:Y:S02]  /*1760*/  SYNCS.PHASECHK.TRANS64.TRYWAIT P0, [R159+UR42], R0 ;  /* 0x000000009f0075a7 */ /* 0x000e64000800016a */
[----:B-1-34-:R-:W-:Y:S10]  /*1770*/  @!P0 BRA `(.L_x_20) ;  /* 0x000000a0004c8947 */ /* 0x01aff40003800000 */
.L_x_324:
[----:B------:R-:W-:Y:S05]  /*1780*/  @P1 BRA `(.L_x_21) ;  /* 0x0000000000401947 */ /* 0x000fea0003800000 */
[----:B-1----:R-:W-:Y:S01]  /*1790*/  MOV R0, 0x0 ;  /* 0x0000000000007802 */ /* 0x002fe20000000f00 */
[----:B------:R-:W-:Y:S01]  /*17a0*/  ULDC.64 UR4, c[0x4][0x68] ;  /* 0x01001a0000047ab9 */ /* 0x000fe20000000a00 */
[----:B------:R-:W-:Y:S01]  /*17b0*/  ULDC.64 UR6, c[0x4][0x8] ;  /* 0x0100020000067ab9 */ /* 0x000fe20000000a00 */
[----:B------:R-:W-:Y:S01]  /*17c0*/  IMAD.U32 R4, RZ, RZ, UR4 ;  /* 0x00000004ff047e24 */ /* 0x000fe2000f8e00ff */
[----:B------:R1:W2:Y:S01]  /*17d0*/  LDC.64 R14, c[0x4][R0] ;  /* 0x01000000000e7b82 */ /* 0x0002a20000000a00 */
[----:B------:R-:W-:Y:S01]  /*17e0*/  IMAD.U32 R5, RZ, RZ, UR5 ;  /* 0x00000005ff057e24 */ /* 0x000fe2000f8e00ff */
[----:B------:R-:W-:Y:S01]  /*17f0*/  ULDC.64 UR4, c[0x4][0x70] ;  /* 0x01001c0000047ab9 */ /* 0x000fe20000000a00 */
[----:B------:R-:W-:Y:S02]  /*1800*/  IMAD.U32 R10, RZ, RZ, UR6 ;  /* 0x00000006ff0a7e24 */ /* 0x000fe4000f8e00ff */
[----:B------:R-:W-:Y:S02]  /*1810*/  IMAD.U32 R6, RZ, RZ, UR4 ;  /* 0x00000004ff067e24 */ /* 0x000fe4000f8e00ff */
[----:B------:R-:W-:-:S02]  /*1820*/  IMAD.U32 R7, RZ, RZ, UR5 ;  /* 0x00000005ff077e24 */ /* 0x000fc4000f8e00ff */
[----:B------:R-:W-:Y:S02]  /*1830*/  IMAD.U32 R11, RZ, RZ, UR7 ;  /* 0x00000007ff0b7e24 */ /* 0x000fe4000f8e00ff */
[----:B------:R-:W-:Y:S02]  /*1840*/  IMAD.MOV.U32 R8, RZ, RZ, 0x1e1 ;  /* 0x000001e1ff087424 */ /* 0x000fe400078e00ff */
[----:B0-----:R-:W-:Y:S02]  /*1850*/  IMAD.MOV.U32 R12, RZ, RZ, 0x1 ;  /* 0x00000001ff0c7424 */ /* 0x001fe400078e00ff */
[----:B-1----:R-:W-:-:S07]  /*1860*/  IMAD.MOV.U32 R13, RZ, RZ, RZ ;  /* 0x000000ffff0d7224 */ /* 0x002fce00078e00ff */
[----:B------:R-:W-:-:S07]  /*1870*/  LEPC R20, `(.L_x_21) ;  /* 0x000000001014794e */ /* 0x000fce0000000000 */
[----:B--2--5:R-:W-:Y:S05]  /*1880*/  CALL.ABS.NOINC R14 ;  /* 0x000000000e007343 */ /* 0x024fea0003c00000 */
.L_x_21:
[----:B------:R-:W-:-:S13]  /*1890*/  ISETP.NE.AND P0, PT, R174, 0x3, PT ;  /* 0x00000003ae00780c */ /* 0x000fda0003f05270 */
[----:B------:R-:W-:Y:S05]  /*18a0*/  @!P0 BRA `(.L_x_22) ;  /* 0x0000000000048947 */ /* 0x000fea0003800000 */
[----:B------:R-:W-:Y:S01]  /*18b0*/  BPT.TRAP 0x1 ;  /* 0x000000040000795c */ /* 0x000fe20000300000 */
.L_x_22:
[----:B------:R-:W-:Y:S02]  /*18c0*/  IMAD.U32 R3, RZ, RZ, UR39 ;  /* 0x00000027ff037e24 */ /* 0x000fe4000f8e00ff */
[----:B-1----:R-:W-:-:S03]  /*18d0*/  IMAD.U32 R0, RZ, RZ, UR38 ;  /* 0x00000026ff007e24 */ /* 0x002fc6000f8e00ff */
[----:B------:R-:W-:Y:S02]  /*18e0*/  LEA R3, R3, UR41, 0x3 ;  /* 0x0000002903037c11 */ /* 0x000fe4000f8e18ff */
[----:B------:R-:W-:-:S04]  /*18f0*/  SHF.L.U32 R0, R0, 0x1f, RZ ;  /* 0x0000001f00007819 */ /* 0x000fc800000006ff */
[----:B------:R1:W2:Y:S01]  /*1900*/  SYNCS.PHASECHK.TRANS64.TRYWAIT P1, [R3+URZ], R0 ;  /* 0x00000000030075a7 */ /* 0x0002a2000802017f */
[----:B------:R-:W-:Y:S05]  /*1910*/  @!P0 BRA `(.L_x_23) ;  /* 0x0000000000048947 */ /* 0x000fea0003800000 */
[----:B------:R-:W-:Y:S01]  /*1920*/  BPT.TRAP 0x1 ;  /* 0x000000040000795c */ /* 0x000fe20000300000 */
.L_x_23:
[----:B------:R-:W-:-:S05]  /*1930*/  IMAD.U32 R4, RZ, RZ, UR43 ;  /* 0x0000002bff047e24 */ /* 0x000fca000f8e00ff */
[----:B------:R-:W-:Y:S01]  /*1940*/  ISETP.GE.AND P2, PT, R4, 0x1, PT ;  /* 0x000000010400780c */ /* 0x000fe20003f46270 */
[----:B--2---:R-:W-:-:S12]  /*1950*/  @P1 BRA `(.L_x_24) ;  /* 0x0000000000081947 */ /* 0x004fd80003800000 */
[----:B------:R-:W2:Y:S02]  /*1960*/  SYNCS.PHASECHK.TRANS64.TRYWAIT P1, [R3+URZ], R0 ;  /* 0x00000000030075a7 */ /* 0x000ea4000802017f */
[----:B--2---:R-:W-:Y:S05]  /*1970*/  @!P1 BRA `(.L_x_25) ;  /* 0x0000009c00e09947 */ /* 0x004fea0003800000 */
.L_x_24:
[----:B------:R-:W-:Y:S05]  /*1980*/  WARPSYNC.ALL ;  /* 0x0000000000007948 */ /* 0x000fea0003800000 */
[----:B------:R-:W-:Y:S01]  /*1990*/  UIADD3 UR4, UR41, 0x180, URZ ;  /* 0x0000018029047890 */ /* 0x000fe2000fffe03f */
[----:B------:R-:W-:Y:S01]  /*19a0*/  WARPGROUP.ARRIVE ;  /* 0x00000000000079c5 */ /* 0x000fe20000000000 */
[----:B------:R-:W-:Y:S02]  /*19b0*/  UIADD3 UR5, UR41, 0xb180, URZ ;  /* 0x0000b18029057890 */ /* 0x000fe4000fffe03f */
[----:B------:R-:W-:Y:S02]  /*19c0*/  USHF.R.U32.HI UR4, URZ, 0x4, UR4 ;  /* 0x000000043f047899 */ /* 0x000fe40008011604 */
[----:B------:R-:W-:-:S02]  /*19d0*/  USHF.R.U32.HI UR5, URZ, 0x4, UR5 ;  /* 0x000000043f057899 */ /* 0x000fc40008011605 */
[----:B------:R-:W-:Y:S02]  /*19e0*/  ULOP3.LUT UR4, UR4, 0x3fff, URZ, 0xc0, !UPT ;  /* 0x00003fff04047892 */ /* 0x000fe4000f8ec03f */
[----:B------:R-:W-:Y:S02]  /*19f0*/  ULOP3.LUT UR5, UR5, 0x3fff, URZ, 0xc0, !UPT ;  /* 0x00003fff05057892 */ /* 0x000fe4000f8ec03f */
[----:B------:R-:W-:Y:S02]  /*1a00*/  ULOP3.LUT UR10, UR4, 0x10000, URZ, 0xfc, !UPT ;  /* 0x00010000040a7892 */ /* 0x000fe4000f8efc3f */
[----:B------:R-:W-:Y:S02]  /*1a10*/  ULOP3.LUT UR9, UR5, 0x10000, URZ, 0xfc, !UPT ;  /* 0x0001000005097892 */ /* 0x000fe4000f8efc3f */
[----:B------:R-:W-:Y:S02]  /*1a20*/  ULEA UR4, UR39, UR10, 0x8 ;  /* 0x0000000a27047291 */ /* 0x000fe4000f8e403f */
[----:B------:R-:W-:Y:S01]  /*1a30*/  ULEA UR6, UR39, UR9, 0xa ;  /* 0x0000000927067291 */ /* 0x000fe2000f8e503f */
[----:B------:R-:W-:Y:S01]  /*1a40*/  UMOV UR5, 0x80000020 ;  /* 0x8000002000057882 */ /* 0x000fe20000000000 */
[----:B------:R-:W-:-:S07]  /*1a50*/  UMOV UR7, 0x80000020 ;  /* 0x8000002000077882 */ /* 0x000fce0000000000 */
[----:B------:R-:W-:Y:S01]  /*1a60*/  HGMMA.64x256x16.F32 R24, gdesc[UR4], RZ, !UPT, gsb0 ;  /* 0x03e00000041879f0 */ /* 0x000fe2000c0008ff */
[----:B------:R-:W-:Y:S02]  /*1a70*/  UIADD3 UR4, UR4, 0x2, URZ ;  /* 0x0000000204047890 */ /* 0x000fe4000fffe03f */
[----:B------:R-:W-:Y:S01]  /*1a80*/  UIADD3 UR6, UR6, 0x2, URZ ;  /* 0x0000000206067890 */ /* 0x000fe2000fffe03f */
[----:B------:R-:W-:Y:S01]  /*1a90*/  UMOV UR5, 0x80000020 ;  /* 0x8000002000057882 */ /* 0x000fe20000000000 */
[----:B------:R-:W-:Y:S01]  /*1aa0*/  UMOV UR7, 0x80000020 ;  /* 0x8000002000077882 */ /* 0x000fe20000000000 */
[----:B------:R-:W-:Y:S02]  /*1ab0*/  WARPGROUP.DEPBAR.LE gsb0, 0x0 ;  /* 0x00008000000079c5 */ /* 0x000fe40000010000 */
[----:B------:R-:W-:-:S15]  /*1ac0*/  WARPGROUP.ARRIVE ;  /* 0x00000000000079c5 */ /* 0x000fde0000000000 */
[----:B------:R-:W-:-:S05]  /*1ad0*/  NOP ;  /* 0x0000000000007918 */ /* 0x000fca0000000000 */
[----:B------:R-:W-:Y:S03]  /*1ae0*/  HGMMA.64x256x16.F32 R24, gdesc[UR4], R24, gsb0 ;  /* 0x03e00000041879f0 */ /* 0x000fe60008000818 */
[----:B------:R-:W-:Y:S02]  /*1af0*/  WARPGROUP.DEPBAR.LE gsb0, 0x0 ;  /* 0x00008000000079c5 */ /* 0x000fe40000010000 */
[----:B------:R-:W-:Y:S05]  /*1b00*/  @!P2 BRA `(.L_x_26) ;  /* 0x0000000000d8a947 */ /* 0x000fea0003800000 */
[----:B------:R-:W-:Y:S01]  /*1b10*/  UIADD3 UR4, UR39, 0x1, URZ ;  /* 0x0000000127047890 */ /* 0x000fe2000fffe03f */
[----:B-12---:R-:W-:Y:S02]  /*1b20*/  IMAD.U32 R0, RZ, RZ, UR43 ;  /* 0x0000002bff007e24 */ /* 0x006fe4000f8e00ff */
[----:B------:R-:W-:Y:S01]  /*1b30*/  IMAD.U32 R3, RZ, RZ, UR39 ;  /* 0x00000027ff037e24 */ /* 0x000fe2000f8e00ff */
[----:B------:R-:W-:-:S04]  /*1b40*/  UISETP.NE.AND UP0, UPT, UR4, 0xb, UPT ;  /* 0x0000000b0400788c */ /* 0x000fc8000bf05270 */
[----:B------:R-:W-:Y:S02]  /*1b50*/  USEL UR5, URZ, 0x1, UP0 ;  /* 0x000000013f057887 */ /* 0x000fe40008000000 */
[----:B------:R-:W-:Y:S02]  /*1b60*/  USEL UR8, UR4, URZ, UP0 ;  /* 0x0000003f04087287 */ /* 0x000fe40008000000 */
[----:B------:R-:W-:-:S06]  /*1b70*/  ULOP3.LUT UR5, UR38, UR5, URZ, 0x3c, !UPT ;  /* 0x0000000526057292 */ /* 0x000fcc000f8e3c3f */
[----:B------:R-:W-:-:S07]  /*1b80*/  IMAD.U32 R6, RZ, RZ, UR5 ;  /* 0x00000005ff067e24 */ /* 0x000fce000f8e00ff */
.L_x_33:
[----:B------:R-:W-:Y:S05]  /*1b90*/  @!P0 BRA `(.L_x_27) ;  /* 0x0000000000048947 */ /* 0x000fea0003800000 */
[----:B------:R-:W-:Y:S01]  /*1ba0*/  BPT.TRAP 0x1 ;  /* 0x000000040000795c */ /* 0x000fe20000300000 */
.L_x_27:
[----:B------:R-:W-:Y:S01]  /*1bb0*/  ULEA UR4, UR8, UR41, 0x3 ;  /* 0x0000002908047291 */ /* 0x000fe2000f8e183f */
[----:B------:R-:W-:-:S08]  /*1bc0*/  SHF.L.U32 R4, R6, 0x1f, RZ ;  /* 0x0000001f06047819 */ /* 0x000fd000000006ff */
[----:B------:R1:W2:Y:S01]  /*1bd0*/  SYNCS.PHASECHK.TRANS64.TRYWAIT P1, [UR4], R4 ;  /* 0x00000004ff0075a7 */ /* 0x0002a20008020144 */
[----:B------:R-:W-:Y:S05]  /*1be0*/  @!P0 BRA `(.L_x_28) ;  /* 0x0000000000048947 */ /* 0x000fea0003800000 */
[----:B------:R-:W-:Y:S01]  /*1bf0*/  BPT.TRAP 0x1 ;  /* 0x000000040000795c */ /* 0x000fe20000300000 */
.L_x_28:
[----:B--2---:R-:W-:Y:S05]  /*1c00*/  @P1 BRA `(.L_x_29) ;  /* 0x0000000000081947 */ /* 0x004fea0003800000 */
[----:B------:R-:W2:Y:S02]  /*1c10*/  SYNCS.PHASECHK.TRANS64.TRYWAIT P1, [UR4], R4 ;  /* 0x00000004ff0075a7 */ /* 0x000ea40008020144 */
[----:B--2---:R-:W-:Y:S05]  /*1c20*/  @!P1 BRA `(.L_x_30) ;  /* 0x0000009c00489947 */ /* 0x004fea0003800000 */
.L_x_29:
[----:B------:R-:W-:Y:S01]  /*1c30*/  ULEA UR4, UR8, UR10, 0x8 ;  /* 0x0000000a08047291 */ /* 0x000fe2000f8e403f */
[----:B------:R-:W-:Y:S01]  /*1c40*/  WARPGROUP.ARRIVE ;  /* 0x00000000000079c5 */ /* 0x000fe20000000000 */
[----:B------:R-:W-:Y:S01]  /*1c50*/  ULEA UR6, UR8, UR9, 0xa ;  /* 0x0000000908067291 */ /* 0x000fe2000f8e503f */
[----:B------:R-:W-:Y:S01]  /*1c60*/  UMOV UR5, 0x80000020 ;  /* 0x8000002000057882 */ /* 0x000fe20000000000 */
[----:B------:R-:W-:-:S07]  /*1c70*/  UMOV UR7, 0x80000020 ;  /* 0x8000002000077882 */ /* 0x000fce0000000000 */
[----:B------:R-:W-:Y:S01]  /*1c80*/  HGMMA.64x256x16.F32 R24, gdesc[UR4], R24, gsb0 ;  /* 0x03e00000041879f0 */ /* 0x000fe20008000818 */
        /* <DEDUP_REMOVED lines=10> */
[----:B------:R-:W-:Y:S01]  /*1d30*/  BPT.TRAP 0x1 ;  /* 0x000000040000795c */ /* 0x000fe20000300000 */
.L_x_31:
[----:B------:R-:W-:-:S13]  /*1d40*/  ISETP.NE.AND P1, PT, R155, RZ, PT ;  /* 0x000000ff9b00720c */ /* 0x000fda0003f25270 */
[----:B-12---:R-:W-:-:S05]  /*1d50*/  @P1 LEA R4, R3, UR41, 0x3 ;  /* 0x0000002903041c11 */ /* 0x006fca000f8e18ff */
[----:B------:R-:W-:-:S05]  /*1d60*/  @P1 VIADD R5, R4, 0x58 ;  /* 0x0000005804051836 */ /* 0x000fca0000000000 */
[----:B------:R-:W-:-:S04]  /*1d70*/  @P1 PRMT R5, R152, 0x654, R5 ;  /* 0x0000065498051816 */ /* 0x000fc80000000005 */
[----:B------:R1:W-:Y:S01]  /*1d80*/  @P1 SYNCS.ARRIVE.TRANS64.RED.A1T0 RZ, [R5+URZ], RZ ;  /* 0x000000ff05ff19a7 */ /* 0x0003e2000810043f */
[----:B------:R-:W-:-:S13]  /*1d90*/  ISETP.GT.U32.AND P1, PT, R16, 0x1, PT ;  /* 0x000000011000780c */ /* 0x000fda0003f24070 */
[----:B-1----:R-:W-:Y:S05]  /*1da0*/  @P1 BRA `(.L_x_32) ;  /* 0x0000000000041947 */ /* 0x002fea0003800000 */
[----:B------:R-:W-:Y:S01]  /*1db0*/  BPT.TRAP 0x1 ;  /* 0x000000040000795c */ /* 0x000fe20000300000 */
.L_x_32:
[----:B------:R-:W-:Y:S01]  /*1dc0*/  UIADD3 UR8, UR8, 0x1, URZ ;  /* 0x0000000108087890 */ /* 0x000fe2000fffe03f */
[C---:B------:R-:W-:Y:S01]  /*1dd0*/  ISETP.GT.AND P2, PT, R0.reuse, 0x1, PT ;  /* 0x000000010000780c */ /* 0x040fe20003f44270 */
[----:B------:R-:W-:Y:S02]  /*1de0*/  VIADD R3, R3, 0x1 ;  /* 0x0000000103037836 */ /* 0x000fe40000000000 */
[----:B------:R-:W-:Y:S01]  /*1df0*/  UISETP.NE.AND UP0, UPT, UR8, 0xb, UPT ;  /* 0x0000000b0800788c */ /* 0x000fe2000bf05270 */
[----:B------:R-:W-:Y:S02]  /*1e00*/  VIADD R0, R0, 0xffffffff ;  /* 0xffffffff00007836 */ /* 0x000fe40000000000 */
[C---:B------:R-:W-:Y:S01]  /*1e10*/  ISETP.NE.AND P1, PT, R3.reuse, 0xb, PT ;  /* 0x0000000b0300780c */ /* 0x040fe20003f25270 */
[----:B------:R-:W-:Y:S02]  /*1e20*/  USEL UR4, URZ, 0x1, UP0 ;  /* 0x000000013f047887 */ /* 0x000fe40008000000 */
[----:B------:R-:W-:Y:S01]  /*1e30*/  USEL UR8, UR8, URZ, UP0 ;  /* 0x0000003f08087287 */ /* 0x000fe20008000000 */
[----:B------:R-:W-:-:S03]  /*1e40*/  SEL R3, R3, RZ, P1 ;  /* 0x000000ff03037207 */ /* 0x000fc60000800000 */
[----:B------:R-:W-:Y:S01]  /*1e50*/  LOP3.LUT R6, R6, UR4, RZ, 0x3c, !PT ;  /* 0x0000000406067c12 */ /* 0x000fe2000f8e3cff */
[----:B------:R-:W-:Y:S07]  /*1e60*/  @P2 BRA `(.L_x_33) ;  /* 0xfffffffc00482947 */ /* 0x000fee000383ffff */
.L_x_26:
[----:B-12---:R-:W1:Y:S01]  /*1e70*/  LDC R0, c[0x0][0x28c] ;  /* 0x0000a300ff007b82 */ /* 0x006e620000000800 */
[----:B------:R2:W-:Y:S01]  /*1e80*/  SYNCS.ARRIVE.TRANS64.A1T0 RZ, [R160+UR45], RZ ;  /* 0x000000ffa0ff79a7 */ /* 0x0005e2000810002d */
[----:B-1----:R-:W-:-:S13]  /*1e90*/  ISETP.GE.AND P1, PT, R0, 0x1, PT ;  /* 0x000000010000780c */ /* 0x002fda0003f26270 */
[----:B--2---:R-:W-:Y:S05]  /*1ea0*/  @!P1 BRA `(.L_x_34) ;  /* 0x0000000000449947 */ /* 0x004fea0003800000 */
[----:B------:R-:W-:Y:S05]  /*1eb0*/  @!P0 BRA `(.L_x_35) ;  /* 0x0000000000048947 */ /* 0x000fea0003800000 */
[----:B------:R-:W-:Y:S01]  /*1ec0*/  BPT.TRAP 0x1 ;  /* 0x000000040000795c */ /* 0x000fe20000300000 */
.L_x_35:
[----:B------:R-:W-:-:S13]  /*1ed0*/  ISETP.NE.AND P0, PT, R155, RZ, PT ;  /* 0x000000ff9b00720c */ /* 0x000fda0003f05270 */
[----:B------:R-:W-:-:S05]  /*1ee0*/  VOTEU.ANY UP0, P0 ;  /* 0x00000000003f7886 */ /* 0x000fca0000000100 */
[----:B------:R-:W-:-:S06]  /*1ef0*/  @UP0 UIADD3 UR4, UR43, UR39, URZ ;  /* 0x000000272b040290 */ /* 0x000fcc000fffe03f */
[----:B------:R-:W-:Y:S02]  /*1f00*/  IMAD.U32 R4, RZ, RZ, UR4 ;  /* 0x00000004ff047e24 */ /* 0x000fe4000f8e00ff */
[----:B------:R-:W-:Y:S02]  /*1f10*/  IMAD.U32 R3, RZ, RZ, UR4 ;  /* 0x00000004ff037e24 */ /* 0x000fe4000f8e00ff */
[----:B------:R-:W-:-:S05]  /*1f20*/  @P0 IMAD.WIDE.U32 R4, R4, -0x45d1745d, RZ ;  /* 0xba2e8ba304040825 */ /* 0x000fca00078e00ff */
[----:B------:R-:W-:-:S05]  /*1f30*/  @P0 SHF.R.U32.HI R0, RZ, 0x3, R5 ;  /* 0x00000003ff000819 */ /* 0x000fca0000011605 */
[----:B------:R-:W-:-:S05]  /*1f40*/  @P0 IMAD R0, R0, -0xb, R3 ;  /* 0xfffffff500000824 */ /* 0x000fca00078e0203 */
[----:B------:R-:W-:-:S05]  /*1f50*/  @P0 LEA R0, R0, UR41, 0x3 ;  /* 0x0000002900000c11 */ /* 0x000fca000f8e18ff */
[----:B------:R-:W-:-:S05]  /*1f60*/  @P0 VIADD R3, R0, 0x58 ;  /* 0x0000005800030836 */ /* 0x000fca0000000000 */
[----:B------:R-:W-:-:S04]  /*1f70*/  @P0 PRMT R3, R152, 0x654, R3 ;  /* 0x0000065498030816 */ /* 0x000fc80000000003 */
[----:B------:R1:W-:Y:S01]  /*1f80*/  @P0 SYNCS.ARRIVE.TRANS64.RED.A1T0 RZ, [R3+URZ], RZ ;  /* 0x000000ff03ff09a7 */ /* 0x0003e2000810043f */
[----:B------:R-:W-:-:S13]  /*1f90*/  ISETP.GT.U32.AND P0, PT, R16, 0x1, PT ;  /* 0x000000011000780c */ /* 0x000fda0003f04070 */
[----:B-1----:R-:W-:Y:S05]  /*1fa0*/  @P0 BRA `(.L_x_34) ;  /* 0x0000000000040947 */ /* 0x002fea0003800000 */
[----:B------:R-:W-:Y:S01]  /*1fb0*/  BPT.TRAP 0x1 ;  /* 0x000000040000795c */ /* 0x000fe20000300000 */
.L_x_34:
[----:B------:R-:W-:Y:S01]  /*1fc0*/  SHF.L.U32 R0, R175, 0x1f, RZ ;  /* 0x0000001faf007819 */ /* 0x000fe200000006ff */
[----:B------:R-:W-:Y:S01]  /*1fd0*/  UIADD3 UR39, UR44, UR39, URZ ;  /* 0x000000272c277290 */ /* 0x000fe2000fffe03f */
[----:B------:R-:W1:Y:S01]  /*1fe0*/  LDC R15, c[0x0][0x288] ;  /* 0x0000a200ff0f7b82 */ /* 0x000e620000000800 */
[----:B------:R-:W-:Y:S01]  /*1ff0*/  UISETP.GE.U32.AND UP1, UPT, UR44, 0xb, UPT ;  /* 0x0000000b2c00788c */ /* 0x000fe2000bf26070 */
[----:B------:R-:W-:Y:S01]  /*2000*/  IMAD.SHL.U32 R8, R158, 0x2, RZ ;  /* 0x000000029e087824 */ /* 0x000fe200078e00ff */
[----:B------:R-:W-:Y:S02]  /*2010*/  UISETP.GT.U32.AND UP0, UPT, UR39, 0xa, UPT ;  /* 0x0000000a2700788c */ /* 0x000fe4000bf04070 */
[----:B------:R-:W-:Y:S02]  /*2020*/  UIMAD.WIDE.U32 UR4, UR39, -0x45d1745d, URZ ;  /* 0xba2e8ba3270478a5 */ /* 0x000fe4000f8e003f */
[----:B------:R-:W-:Y:S01]  /*2030*/  UISETP.LT.U32.AND UP0, UPT, UR44, 0xb, UP0 ;  /* 0x0000000b2c00788c */ /* 0x000fe20008701070 */
[----:B------:R-:W2:Y:S01]  /*2040*/  SYNCS.PHASECHK.TRANS64.TRYWAIT P0, [R159+UR42+0x10], R0 ;  /* 0x000010009f0075a7 */ /* 0x000ea2000800016a */
[----:B------:R-:W-:Y:S01]  /*2050*/  USHF.R.U32.HI UR4, URZ, 0x3, UR5 ;  /* 0x000000033f047899 */ /* 0x000fe20008011605 */
[----:B------:R-:W-:Y:S01]  /*2060*/  SHF.R.S32.HI R9, RZ, 0x1f, R8 ;  /* 0x0000001fff097819 */ /* 0x000fe20000011408 */
[----:B------:R-:W-:-:S02]  /*2070*/  USEL UR6, URZ, 0x1, !UP0 ;  /* 0x000000013f067887 */ /* 0x000fc4000c000000 */
[----:B------:R-:W-:Y:S02]  /*2080*/  UIMAD UR39, UR4, -0xb, UR39 ;  /* 0xfffffff5042778a4 */ /* 0x000fe4000f8e0227 */
[----:B------:R-:W-:-:S04]  /*2090*/  ULOP3.LUT UR38, UR38, UR6, URZ, 0x3c, !UPT ;  /* 0x0000000626267292 */ /* 0x000fc8000f8e3c3f */
[----:B------:R-:W-:Y:S01]  /*20a0*/  @UP1 ULOP3.LUT UR38, UR38, 0x1, UR4, 0x78, !UPT ;  /* 0x0000000126261892 */ /* 0x000fe2000f8e7804 */
[----:B-12---:R-:W-:Y:S11]  /*20b0*/  @!P0 BRA `(.L_x_36) ;  /* 0x00000098003c8947 */ /* 0x006ff60003800000 */
.L_x_325:
[----:B------:R-:W-:Y:S01]  /*20c0*/  IMAD.SHL.U32 R14, R19, 0x40, RZ ;  /* 0x00000040130e7824 */ /* 0x000fe200078e00ff */
[----:B------:R-:W-:Y:S01]  /*20d0*/  ULDC UR6, c[0x0][0x284] ;  /* 0x0000a10000067ab9 */ /* 0x000fe20000000800 */
[----:B0-----:R-:W-:Y:S01]  /*20e0*/  IMAD.SHL.U32 R12, R22, 0x100, RZ ;  /* 0x00000100160c7824 */ /* 0x001fe200078e00ff */
[----:B------:R-:W-:Y:S01]  /*20f0*/  SHF.R.S32.HI R165, RZ, 0x1f, R2 ;  /* 0x0000001fffa57819 */ /* 0x000fe20000011402 */
[----:B------:R-:W-:Y:S01]  /*2100*/  ULDC.64 UR4, c[0x0][0x5d0] ;  /* 0x0001740000047ab9 */ /* 0x000fe20000000a00 */
[----:B------:R-:W-:Y:S01]  /*2110*/  ISETP.GE.AND P0, PT, R14, UR6, PT ;  /* 0x000000060e007c0c */ /* 0x000fe2000bf06270 */
[----:B------:R-:W-:Y:S01]  /*2120*/  IMAD.WIDE.U32 R4, R2, UR4, R8 ;  /* 0x0000000402047c25 */ /* 0x000fe2000f8e0008 */
[----:B------:R-:W-:Y:S02]  /*2130*/  SHF.R.S32.HI R13, RZ, 0x1f, R12 ;  /* 0x0000001fff0d7819 */ /* 0x000fe4000001140c */
[C---:B------:R-:W-:Y:S01]  /*2140*/  ISETP.GE.OR P0, PT, R12.reuse, R15, P0 ;  /* 0x0000000f0c00720c */ /* 0x040fe20000706670 */
[----:B------:R-:W-:Y:S01]  /*2150*/  IMAD R3, R165, UR4, RZ ;  /* 0x00000004a5037c24 */ /* 0x000fe2000f8e02ff */
[----:B------:R-:W-:-:S03]  /*2160*/  IADD3 R6, P1, R12, R4, RZ ;  /* 0x000000040c067210 */ /* 0x000fc60007f3e0ff */
[----:B------:R-:W-:-:S05]  /*2170*/  IMAD R3, R2, UR5, R3 ;  /* 0x0000000502037c24 */ /* 0x000fca000f8e0203 */
[----:B------:R-:W-:-:S03]  /*2180*/  IADD3.X R7, R13, R5, R3, P1, !PT ;  /* 0x000000050d077210 */ /* 0x000fc60000ffe403 */
[----:B------:R-:W-:Y:S05]  /*2190*/  @P0 BRA `(.L_x_37) ;  /* 0x0000007c00040947 */ /* 0x000fea0003800000 */
[----:B------:R-:W0:Y:S01]  /*21a0*/  LDC.64 R10, c[0x0][0x5c8] ;  /* 0x00017200ff0a7b82 */ /* 0x000e220000000a00 */
[----:B-----5:R-:W-:Y:S01]  /*21b0*/  FSETP.NEU.AND P1, PT, R154, RZ, PT ;  /* 0x000000ff9a00720b */ /* 0x020fe20003f2d000 */
[----:B------:R-:W-:Y:S01]  /*21c0*/  IMAD R3, R158, -0x2, R15 ;  /* 0xfffffffe9e037824 */ /* 0x000fe200078e020f */
[----:B------:R-:W-:Y:S01]  /*21d0*/  BSSY B0, `(.L_x_37) ;  /* 0x00007bd000007945 */ /* 0x000fe20003800000 */
[----:B------:R-:W-:-:S04]  /*21e0*/  IMAD.WIDE R166, R19, 0x40, R156 ;  /* 0x0000004013a67825 */ /* 0x000fc800078e029c */
[----:B-1----:R-:W-:Y:S02]  /*21f0*/  IMAD.IADD R0, R3, 0x1, -R12 ;  /* 0x0000000103007824 */ /* 0x002fe400078e0a0c */
[----:B------:R-:W-:-:S03]  /*2200*/  IMAD.IADD R3, R163, 0x1, -R14 ;  /* 0x00000001a3037824 */ /* 0x000fc600078e0a0e */
[----:B------:R-:W-:-:S04]  /*2210*/  ISETP.GT.AND P0, PT, R0, RZ, PT ;  /* 0x000000ff0000720c */ /* 0x000fc80003f04270 */
[----:B------:R-:W-:Y:S01]  /*2220*/  ISETP.GT.AND P3, PT, R3, RZ, P0 ;  /* 0x000000ff0300720c */ /* 0x000fe20000764270 */
[-C--:B0-----:R-:W-:Y:S02]  /*2230*/  IMAD R4, R167, R10.reuse, RZ ;  /* 0x0000000aa7047224 */ /* 0x081fe400078e02ff */
[----:B------:R-:W-:-:S04]  /*2240*/  IMAD.WIDE.U32 R6, R166, R10, R6 ;  /* 0x0000000aa6067225 */ /* 0x000fc800078e0006 */
[----:B------:R-:W-:-:S04]  /*2250*/  IMAD R5, R166, R11, R4 ;  /* 0x0000000ba6057224 */ /* 0x000fc800078e0204 */
[----:B------:R-:W-:Y:S01]  /*2260*/  IMAD.IADD R181, R7, 0x1, R5 ;  /* 0x0000000107b57824 */ /* 0x000fe200078e0205 */
[----:B------:R-:W-:Y:S06]  /*2270*/  @!P1 BRA `(.L_x_38) ;  /* 0x0000005400a09947 */ /* 0x000fec0003800000 */
[----:B------:R-:W0:Y:S01]  /*2280*/  LDC.64 R20, c[0x0][0x5b8] ;  /* 0x00016e00ff147b82 */ /* 0x000e220000000a00 */
[----:B------:R-:W-:-:S07]  /*2290*/  ULDC.64 UR4, c[0x0][0x5c0] ;  /* 0x0001700000047ab9 */ /* 0x000fce0000000a00 */
[----:B------:R-:W1:Y:S08]  /*22a0*/  LDC.64 R168, c[0x0][0x5b0] ;  /* 0x00016c00ffa87b82 */ /* 0x000e700000000a00 */
[----:B------:R-:W2:Y:S01]  /*22b0*/  LDC.64 R14, c[0x0][0x5a8] ;  /* 0x00016a00ff0e7b82 */ /* 0x000ea20000000a00 */
[-C--:B0-----:R-:W-:Y:S02]  /*22c0*/  IMAD R7, R165, R20.reuse, RZ ;  /* 0x00000014a5077224 */ /* 0x081fe400078e02ff */
[----:B------:R-:W-:-:S04]  /*22d0*/  IMAD.WIDE.U32 R4, R2, R20, R8 ;  /* 0x0000001402047225 */ /* 0x000fc800078e0008 */
[----:B------:R-:W-:Y:S01]  /*22e0*/  IMAD R177, R2, R21, R7 ;  /* 0x0000001502b17224 */ /* 0x000fe200078e0207 */
[----:B------:R-:W-:Y:S01]  /*22f0*/  IADD3 R164, P1, R12, R4, RZ ;  /* 0x000000040ca47210 */ /* 0x000fe20007f3e0ff */
[----:B-1----:R-:W-:-:S03]  /*2300*/  IMAD R4, R167, R168, RZ ;  /* 0x000000a8a7047224 */ /* 0x002fc600078e02ff */
[----:B------:R-:W-:Y:S01]  /*2310*/  IADD3.X R165, R13, R5, R177, P1, !PT ;  /* 0x000000050da57210 */ /* 0x000fe20000ffe4b1 */
[C---:B------:R-:W-:Y:S02]  /*2320*/  IMAD R179, R166.reuse, R169, R4 ;  /* 0x000000a9a6b37224 */ /* 0x040fe400078e0204 */
[----:B------:R-:W-:-:S04]  /*2330*/  IMAD.WIDE.U32 R4, R166, R168, R164 ;  /* 0x000000a8a6047225 */ /* 0x000fc800078e00a4 */
[----:B------:R-:W-:Y:S01]  /*2340*/  IMAD.IADD R5, R5, 0x1, R179 ;  /* 0x0000000105057824 */ /* 0x000fe200078e02b3 */
[----:B--2---:R-:W-:-:S04]  /*2350*/  LEA R170, P1, R4, R14, 0x1 ;  /* 0x0000000e04aa7211 */ /* 0x004fc800078208ff */
[----:B------:R-:W-:-:S05]  /*2360*/  LEA.HI.X R171, R4, R15, R5, 0x1, P1 ;  /* 0x0000000f04ab7211 */ /* 0x000fca00008f0c05 */
[----:B------:R0:W2:Y:S01]  /*2370*/  @P3 LDG.E.LTC128B.U16 R19, desc[UR36][R170.64] ;  /* 0x00000024aa133981 */ /* 0x0000a2000c1e1520 */
[----:B------:R-:W-:Y:S01]  /*2380*/  IMAD.WIDE.U32 R4, R166, R168, R12 ;  /* 0x000000a8a6047225 */ /* 0x000fe200078e000c */
[----:B------:R-:W-:Y:S02]  /*2390*/  BSSY B1, `(.L_x_39) ;  /* 0x0000014000017945 */ /* 0x000fe40003800000 */
[----:B------:R-:W-:-:S04]  /*23a0*/  IADD3 R172, P1, R8, R4, RZ ;  /* 0x0000000408ac7210 */ /* 0x000fc80007f3e0ff */
[----:B------:R-:W-:Y:S01]  /*23b0*/  IADD3.X R173, R9, R179, R5, P1, !PT ;  /* 0x000000b309ad7210 */ /* 0x000fe20000ffe405 */
[----:B0-----:R-:W-:Y:S01]  /*23c0*/  IMAD.SHL.U32 R170, R168, 0x8, RZ ;  /* 0x00000008a8aa7824 */ /* 0x001fe200078e00ff */
[----:B------:R-:W-:Y:S02]  /*23d0*/  LEA R4, P1, R6, UR4, 0x1 ;  /* 0x0000000406047c11 */ /* 0x000fe4000f8208ff */
[----:B------:R-:W-:Y:S01]  /*23e0*/  SHF.L.U64.HI R171, R168, 0x3, R169 ;  /* 0x00000003a8ab7819 */ /* 0x000fe200000102a9 */
[----:B------:R-:W-:Y:S01]  /*23f0*/  IMAD.WIDE.U32 R172, R2, R20, R172 ;  /* 0x0000001402ac7225 */ /* 0x000fe200078e00ac */
[----:B------:R-:W-:Y:S02]  /*2400*/  LEA.HI.X R5, R6, UR5, R181, 0x1, P1 ;  /* 0x0000000506057c11 */ /* 0x000fe400088f0cb5 */
[----:B------:R-:W-:Y:S02]  /*2410*/  ISETP.GT.AND P1, PT, R0, 0x1, PT ;  /* 0x000000010000780c */ /* 0x000fe40003f24270 */
[----:B------:R-:W-:-:S02]  /*2420*/  LEA R6, P4, R172, R14, 0x1 ;  /* 0x0000000eac067211 */ /* 0x000fc400078808ff */
[----:B------:R-:W-:Y:S01]  /*2430*/  ISETP.GT.AND P2, PT, R3, RZ, P1 ;  /* 0x000000ff0300720c */ /* 0x000fe20000f44270 */
[----:B--2---:R-:W-:-:S05]  /*2440*/  HADD2.F32 R7, -RZ, R19.H0_H0 ;  /* 0x20000013ff077230 */ /* 0x004fca0000004100 */
[----:B------:R-:W-:-:S04]  /*2450*/  FMUL R7, R7, R154 ;  /* 0x0000009a07077220 */ /* 0x000fc80000400000 */
[----:B------:R-:W-:-:S05]  /*2460*/  FFMA R7, R24, R153, R7 ;  /* 0x0000009918077223 */ /* 0x000fca0000000007 */
[----:B------:R-:W-:Y:S01]  /*2470*/  F2FP.F16.F32.PACK_AB R21, RZ, R7 ;  /* 0x00000007ff15723e */ /* 0x000fe200000000ff */
[----:B------:R-:W-:-:S04]  /*2480*/  IMAD.IADD R7, R177, 0x1, R173 ;  /* 0x00000001b1077824 */ /* 0x000fc800078e02ad */
[----:B------:R0:W-:Y:S01]  /*2490*/  @P3 STG.E.U16 desc[UR36][R4.64], R21 ;  /* 0x0000001504003986 */ /* 0x0001e2000c101524 */
[----:B------:R-:W-:Y:S01]  /*24a0*/  LEA.HI.X R7, R172, R15, R7, 0x1, P4 ;  /* 0x0000000fac077211 */ /* 0x000fe200020f0c07 */
[----:B------:R-:W-:Y:S06]  /*24b0*/  @!P2 BRA `(.L_x_40) ;  /* 0x000000000004a947 */ /* 0x000fec0003800000 */
[----:B------:R1:W5:Y:S02]  /*24c0*/  LDG.E.LTC128B.U16 R19, desc[UR36][R6.64+0x2] ;  /* 0x0000022406137981 */ /* 0x000364000c1e1520 */
.L_x_40:
[----:B------:R-:W-:Y:S05]  /*24d0*/  BSYNC B1 ;  /* 0x0000000000017941 */ /* 0x000fea0003800000 */
.L_x_39:
[----:B0----5:R-:W-:Y:S01]  /*24e0*/  HADD2.F32 R21, -RZ, R19.H0_H0 ;  /* 0x20000013ff157230 */ /* 0x021fe20000004100 */
[----:B------:R-:W-:Y:S01]  /*24f0*/  ISETP.GT.AND P0, PT, R3, 0x8, P0 ;  /* 0x000000080300780c */ /* 0x000fe20000704270 */
[----:B------:R-:W-:-:S04]  /*2500*/  IMAD.WIDE.U32 R170, R166, R168, R170 ;  /* 0x000000a8a6aa7225 */ /* 0x000fc800078e00aa */
[----:B------:R-:W-:Y:S01]  /*2510*/  FMUL R22, R21, R154 ;  /* 0x0000009a15167220 */ /* 0x000fe20000400000 */
[----:B------:R-:W-:Y:S01]  /*2520*/  IMAD.IADD R179, R179, 0x1, R171 ;  /* 0x00000001b3b37824 */ /* 0x000fe200078e02ab */
[----:B------:R-:W-:Y:S02]  /*2530*/  IADD3 R21, P3, R164, R170, RZ ;  /* 0x000000aaa4157210 */ /* 0x000fe40007f7e0ff */
[----:B------:R-:W-:-:S03]  /*2540*/  FFMA R22, R25, R153, R22 ;  /* 0x0000009919167223 */ /* 0x000fc60000000016 */
[----:B------:R-:W-:Y:S01]  /*2550*/  IMAD.X R164, R179, 0x1, R165, P3 ;  /* 0x00000001b3a47824 */ /* 0x000fe200018e06a5 */
[C---:B------:R-:W-:Y:S02]  /*2560*/  LEA R24, P3, R21.reuse, R14, 0x1 ;  /* 0x0000000e15187211 */ /* 0x040fe400078608ff */
[----:B------:R-:W-:Y:S02]  /*2570*/  F2FP.F16.F32.PACK_AB R22, RZ, R22 ;  /* 0x00000016ff16723e */ /* 0x000fe400000000ff */
[----:B------:R-:W-:Y:S02]  /*2580*/  LEA.HI.X R25, R21, R15, R164, 0x1, P3 ;  /* 0x0000000f15197211 */ /* 0x000fe400018f0ca4 */
[----:B------:R-:W-:Y:S02]  /*2590*/  PRMT R21, R22, 0x7610, R21 ;  /* 0x0000761016157816 */ /* 0x000fe40000000015 */
[----:B------:R-:W-:-:S03]  /*25a0*/  PRMT R22, R19, 0x7610, R22 ;  /* 0x0000761013167816 */ /* 0x000fc60000000016 */
[----:B------:R0:W-:Y:S04]  /*25b0*/  @P2 STG.E.U16 desc[UR36][R4.64+0x2], R21 ;  /* 0x0000021504002986 */ /* 0x0001e8000c101524 */
[----:B------:R-:W2:Y:S01]  /*25c0*/  @P0 LDG.E.LTC128B.U16 R22, desc[UR36][R24.64] ;  /* 0x0000002418160981 */ /* 0x000ea2000c1e1520 */
[----:B------:R-:W-:Y:S01]  /*25d0*/  IADD3 R8, P2, P3, R8, R170, R12 ;  /* 0x000000aa08087210 */ /* 0x000fe20007b5e00c */
[----:B------:R-:W-:Y:S01]  /*25e0*/  BSSY B1, `(.L_x_41) ;  /* 0x0000011000017945 */ /* 0x000fe20003800000 */
[C---:B------:R-:W-:Y:S02]  /*25f0*/  SHF.L.U64.HI R11, R10.reuse, 0x4, R11 ;  /* 0x000000040a0b7819 */ /* 0x040fe4000001020b */
[----:B------:R-:W-:Y:S02]  /*2600*/  IADD3.X R9, R9, R179, R13, P2, P3 ;  /* 0x000000b309097210 */ /* 0x000fe400017e640d */
[----:B------:R-:W-:-:S02]  /*2610*/  LEA R10, P2, R10, R4, 0x4 ;  /* 0x000000040a0a7211 */ /* 0x000fc400078420ff */
[----:B------:R-:W-:Y:S01]  /*2620*/  ISETP.GT.AND P1, PT, R3, 0x8, P1 ;  /* 0x000000080300780c */ /* 0x000fe20000f24270 */
[----:B0-----:R-:W-:-:S04]  /*2630*/  IMAD.WIDE.U32 R20, R2, R20, R8 ;  /* 0x0000001402147225 */ /* 0x001fc800078e0008 */
[----:B------:R-:W-:Y:S01]  /*2640*/  IMAD.X R11, R11, 0x1, R5, P2 ;  /* 0x000000010b0b7824 */ /* 0x000fe200010e0605 */
[----:B------:R-:W-:Y:S01]  /*2650*/  LEA R8, P3, R20, R14, 0x1 ;  /* 0x0000000e14087211 */ /* 0x000fe200078608ff */
[----:B------:R-:W-:-:S05]  /*2660*/  IMAD.IADD R2, R177, 0x1, R21 ;  /* 0x00000001b1027824 */ /* 0x000fca00078e0215 */
[----:B------:R-:W-:Y:S01]  /*2670*/  LEA.HI.X R9, R20, R15, R2, 0x1, P3 ;  /* 0x0000000f14097211 */ /* 0x000fe200018f0c02 */
[----:B--2---:R-:W-:-:S05]  /*2680*/  HADD2.F32 R19, -RZ, R22.H0_H0 ;  /* 0x20000016ff137230 */ /* 0x004fca0000004100 */
[----:B------:R-:W-:-:S04]  /*2690*/  FMUL R19, R19, R154 ;  /* 0x0000009a13137220 */ /* 0x000fc80000400000 */
[----:B------:R-:W-:-:S05]  /*26a0*/  FFMA R19, R26, R153, R19 ;  /* 0x000000991a137223 */ /* 0x000fca0000000013 */
[----:B------:R-:W-:-:S05]  /*26b0*/  F2FP.F16.F32.PACK_AB R19, RZ, R19 ;  /* 0x00000013ff13723e */ /* 0x000fca00000000ff */
[----:B------:R0:W-:Y:S01]  /*26c0*/  @P0 STG.E.U16 desc[UR36][R10.64], R19 ;  /* 0x000000130a000986 */ /* 0x0001e2000c101524 */
[----:B------:R-:W-:Y:S05]  /*26d0*/  @!P1 BRA `(.L_x_42) ;  /* 0x0000000000049947 */ /* 0x000fea0003800000 */
[----:B------:R2:W5:Y:S02]  /*26e0*/  LDG.E.LTC128B.U16 R22, desc[UR36][R8.64+0x2] ;  /* 0x0000022408167981 */ /* 0x000564000c1e1520 */
.L_x_42:
[----:B------:R-:W-:Y:S05]  /*26f0*/  BSYNC B1 ;  /* 0x0000000000017941 */ /* 0x000fea0003800000 */
.L_x_41:
[----:B-----5:R-:W-:Y:S01]  /*2700*/  HADD2.F32 R13, -RZ, R22.H0_H0 ;  /* 0x20000016ff0d7230 */ /* 0x020fe20000004100 */
[----:B------:R-:W-:Y:S01]  /*2710*/  ISETP.GT.AND P0, PT, R0, 0x8, PT ;  /* 0x000000080000780c */ /* 0x000fe20003f04270 */
[----:B------:R-:W-:Y:S03]  /*2720*/  BSSY B1, `(.L_x_43) ;  /* 0x0000008000017945 */ /* 0x000fe60003800000 */
[----:B------:R-:W-:Y:S01]  /*2730*/  FMUL R2, R13, R154 ;  /* 0x0000009a0d027220 */ /* 0x000fe20000400000 */
[----:B------:R-:W-:-:S03]  /*2740*/  ISETP.GT.AND P2, PT, R3, RZ, P0 ;  /* 0x000000ff0300720c */ /* 0x000fc60000744270 */
[----:B------:R-:W-:-:S05]  /*2750*/  FFMA R2, R27, R153, R2 ;  /* 0x000000991b027223 */ /* 0x000fca0000000002 */
[----:B------:R-:W-:-:S05]  /*2760*/  F2FP.F16.F32.PACK_AB R2, RZ, R2 ;  /* 0x00000002ff02723e */ /* 0x000fca00000000ff */
[----:B------:R3:W-:Y:S01]  /*2770*/  @P1 STG.E.U16 desc[UR36][R10.64+0x2], R2 ;  /* 0x000002020a001986 */ /* 0x0007e2000c101524 */
[----:B------:R-:W-:Y:S05]  /*2780*/  @!P2 BRA `(.L_x_44) ;  /* 0x000000000004a947 */ /* 0x000fea0003800000 */
[----:B------:R4:W5:Y:S02]  /*2790*/  LDG.E.LTC128B.U16 R22, desc[UR36][R6.64+0x10] ;  /* 0x0000102406167981 */ /* 0x000964000c1e1520 */
.L_x_44:
[----:B------:R-:W-:Y:S05]  /*27a0*/  BSYNC B1 ;  /* 0x0000000000017941 */ /* 0x000fea0003800000 */
.L_x_43:
        /* <DEDUP_REMOVED lines=10> */
.L_x_46:
[----:B------:R-:W-:Y:S05]  /*2850*/  BSYNC B1 ;  /* 0x0000000000017941 */ /* 0x000fea0003800000 */
.L_x_45:
[----:B0----5:R-:W-:Y:S01]  /*2860*/  HADD2.F32 R13, -RZ, R22.H0_H0 ;  /* 0x20000016ff0d7230 */ /* 0x021fe20000004100 */
[----:B------:R-:W-:Y:S01]  /*2870*/  ISETP.GT.AND P0, PT, R3, 0x8, P0 ;  /* 0x000000080300780c */ /* 0x000fe20000704270 */
[----:B------:R-:W-:Y:S03]  /*2880*/  BSSY B1, `(.L_x_47) ;  /* 0x0000007000017945 */ /* 0x000fe60003800000 */
[----:B---3--:R-:W-:-:S04]  /*2890*/  FMUL R2, R13, R154 ;  /* 0x0000009a0d027220 */ /* 0x008fc80000400000 */
[----:B------:R-:W-:-:S05]  /*28a0*/  FFMA R2, R29, R153, R2 ;  /* 0x000000991d027223 */ /* 0x000fca0000000002 */
[----:B------:R-:W-:-:S05]  /*28b0*/  F2FP.F16.F32.PACK_AB R2, RZ, R2 ;  /* 0x00000002ff02723e */ /* 0x000fca00000000ff */
[----:B------:R0:W-:Y:S01]  /*28c0*/  @P3 STG.E.U16 desc[UR36][R4.64+0x12], R2 ;  /* 0x0000120204003986 */ /* 0x0001e2000c101524 */
[----:B------:R-:W-:Y:S05]  /*28d0*/  @!P0 BRA `(.L_x_48) ;  /* 0x0000000000048947 */ /* 0x000fea0003800000 */
[----:B------:R3:W5:Y:S02]  /*28e0*/  LDG.E.LTC128B.U16 R22, desc[UR36][R8.64+0x10] ;  /* 0x0000102408167981 */ /* 0x000764000c1e1520 */
.L_x_48:
[----:B------:R-:W-:Y:S05]  /*28f0*/  BSYNC B1 ;  /* 0x0000000000017941 */ /* 0x000fea0003800000 */
.L_x_47:
[----:B-----5:R-:W-:Y:S01]  /*2900*/  HADD2.F32 R13, -RZ, R22.H0_H0 ;  /* 0x20000016ff0d7230 */ /* 0x020fe20000004100 */
[----:B------:R-:W-:Y:S01]  /*2910*/  ISETP.GT.AND P1, PT, R3, 0x8, P1 ;  /* 0x000000080300780c */ /* 0x000fe20000f24270 */
[----:B------:R-:W-:Y:S03]  /*2920*/  BSSY B1, `(.L_x_49) ;  /* 0x0000007000017945 */ /* 0x000fe60003800000 */
[----:B------:R-:W-:-:S04]  /*2930*/  FMUL R13, R13, R154 ;  /* 0x0000009a0d0d7220 */ /* 0x000fc80000400000 */
[----:B------:R-:W-:-:S05]  /*2940*/  FFMA R13, R30, R153, R13 ;  /* 0x000000991e0d7223 */ /* 0x000fca000000000d */
[----:B------:R-:W-:-:S05]  /*2950*/  F2FP.F16.F32.PACK_AB R13, RZ, R13 ;  /* 0x0000000dff0d723e */ /* 0x000fca00000000ff */
[----:B------:R0:W-:Y:S01]  /*2960*/  @P0 STG.E.U16 desc[UR36][R10.64+0x10], R13 ;  /* 0x0000100d0a000986 */ /* 0x0001e2000c101524 */
[----:B------:R-:W-:Y:S05]  /*2970*/  @!P1 BRA `(.L_x_50) ;  /* 0x0000000000049947 */ /* 0x000fea0003800000 */
[----:B------:R0:W5:Y:S02]  /*2980*/  LDG.E.LTC128B.U16 R22, desc[UR36][R8.64+0x12] ;  /* 0x0000122408167981 */ /* 0x000164000c1e1520 */
.L_x_50:
[----:B------:R-:W-:Y:S05]  /*2990*/  BSYNC B1 ;  /* 0x0000000000017941 */ /* 0x000fea0003800000 */
.L_x_49:
[----:B0----5:R-:W-:Y:S01]  /*29a0*/  HADD2.F32 R13, -RZ, R22.H0_H0 ;  /* 0x20000016ff0d7230 */ /* 0x021fe20000004100 */
        /* <DEDUP_REMOVED lines=9> */
.L_x_52:
[----:B------:R-:W-:Y:S05]  /*2a40*/  BSYNC B1 ;  /* 0x0000000000017941 */ /* 0x000fea0003800000 */
.L_x_51:
        /* <DEDUP_REMOVED lines=10> */
.L_x_54:
[----:B------:R-:W-:Y:S05]  /*2af0*/  BSYNC B1 ;  /* 0x0000000000017941 */ /* 0x000fea0003800000 */
.L_x_53:
[----:B0----5:R-:W-:Y:S01]  /*2b00*/  HADD2.F32 R13, -RZ, R22.H0_H0 ;  /* 0x20000016ff0d7230 */ /* 0x021fe20000004100 */
        /* <DEDUP_REMOVED lines=8> */
.L_x_56:
[----:B------:R-:W-:Y:S05]  /*2b90*/  BSYNC B1 ;  /* 0x0000000000017941 */ /* 0x000fea0003800000 */
.L_x_55:
        /* <DEDUP_REMOVED lines=9> */
.L_x_58:
[----:B------:R-:W-:Y:S05]  /*2c30*/  BSYNC B1 ;  /* 0x0000000000017941 */ /* 0x000fea0003800000 */
.L_x_57:
        /* <DEDUP_REMOVED lines=10> */
.L_x_60:
[----:B------:R-:W-:Y:S05]  /*2ce0*/  BSYNC B1 ;  /* 0x0000000000017941 */ /* 0x000fea0003800000 */
.L_x_59:
        /* <DEDUP_REMOVED lines=10> */
.L_x_62:
[----:B------:R-:W-:Y:S05]  /*2d90*/  BSYNC B1 ;  /* 0x0000000000017941 */ /* 0x000fea0003800000 */
.L_x_61:
        /* <DEDUP_REMOVED lines=9> */
.L_x_64:
[----:B------:R-:W-:Y:S05]  /*2e30*/  BSYNC B1 ;  /* 0x0000000000017941 */ /* 0x000fea0003800000 */
.L_x_63:
        /* <DEDUP_REMOVED lines=9> */
.L_x_66:
[----:B------:R-:W-:Y:S05]  /*2ed0*/  BSYNC B1 ;  /* 0x0000000000017941 */ /* 0x000fea0003800000 */
.L_x_65:
        /* <DEDUP_REMOVED lines=10> */
.L_x_68:
[----:B------:R-:W-:Y:S05]  /*2f80*/  BSYNC B1 ;  /* 0x0000000000017941 */ /* 0x000fea0003800000 */
.L_x_67:
        /* <DEDUP_REMOVED lines=10> */
.L_x_70:
[----:B------:R-:W-:Y:S05]  /*3030*/  BSYNC B1 ;  /* 0x0000000000017941 */ /* 0x000fea0003800000 */
.L_x_69:
        /* <DEDUP_REMOVED lines=9> */
.L_x_72:
[----:B------:R-:W-:Y:S05]  /*30d0*/  BSYNC B1 ;  /* 0x0000000000017941 */ /* 0x000fea0003800000 */
.L_x_71:
        /* <DEDUP_REMOVED lines=9> */
.L_x_74:
[----:B------:R-:W-:Y:S05]  /*3170*/  BSYNC B1 ;  /* 0x0000000000017941 */ /* 0x000fea0003800000 */
.L_x_73:
        /* <DEDUP_REMOVED lines=10> */
.L_x_76:
[----:B------:R-:W-:Y:S05]  /*3220*/  BSYNC B1 ;  /* 0x0000000000017941 */ /* 0x000fea0003800000 */
.L_x_75:
        /* <DEDUP_REMOVED lines=10> */
.L_x_78:
[----:B------:R-:W-:Y:S05]  /*32d0*/  BSYNC B1 ;  /* 0x0000000000017941 */ /* 0x000fea0003800000 */
.L_x_77:
        /* <DEDUP_REMOVED lines=9> */
.L_x_80:
[----:B------:R-:W-:Y:S05]  /*3370*/  BSYNC B1 ;  /* 0x0000000000017941 */ /* 0x000fea0003800000 */
.L_x_79:
        /* <DEDUP_REMOVED lines=9> */
.L_x_82:
[----:B------:R-:W-:Y:S05]  /*3410*/  BSYNC B1 ;  /* 0x0000000000017941 */ /* 0x000fea0003800000 */
.L_x_81:
        /* <DEDUP_REMOVED lines=10> */
.L_x_84:
[----:B------:R-:W-:Y:S05]  /*34c0*/  BSYNC B1 ;  /* 0x0000000000017941 */ /* 0x000fea0003800000 */
.L_x_83:
        /* <DEDUP_REMOVED lines=10> */
.L_x_86:
[----:B------:R-:W-:Y:S05]  /*3570*/  BSYNC B1 ;  /* 0x0000000000017941 */ /* 0x000fea0003800000 */
.L_x_85:
        /* <DEDUP_REMOVED lines=9> */
.L_x_88:
[----:B------:R-:W-:Y:S05]  /*3610*/  BSYNC B1 ;  /* 0x0000000000017941 */ /* 0x000fea0003800000 */
.L_x_87:
        /* <DEDUP_REMOVED lines=9> */
.L_x_90:
[----:B------:R-:W-:Y:S05]  /*36b0*/  BSYNC B1 ;  /* 0x0000000000017941 */ /* 0x000fea0003800000 */
.L_x_89:
        /* <DEDUP_REMOVED lines=10> */
.L_x_92:
[----:B------:R-:W-:Y:S05]  /*3760*/  BSYNC B1 ;  /* 0x0000000000017941 */ /* 0x000fea0003800000 */
.L_x_91:
        /* <DEDUP_REMOVED lines=10> */
.L_x_94:
[----:B------:R-:W-:Y:S05]  /*3810*/  BSYNC B1 ;  /* 0x0000000000017941 */ /* 0x000fea0003800000 */
.L_x_93:
        /* <DEDUP_REMOVED lines=9> */
.L_x_96:
[----:B------:R-:W-:Y:S05]  /*38b0*/  BSYNC B1 ;  /* 0x0000000000017941 */ /* 0x000fea0003800000 */
.L_x_95:
        /* <DEDUP_REMOVED lines=9> */
.L_x_98:
[----:B------:R-:W-:Y:S05]  /*3950*/  BSYNC B1 ;  /* 0x0000000000017941 */ /* 0x000fea0003800000 */
.L_x_97:
        /* <DEDUP_REMOVED lines=10> */
.L_x_100:
[----:B------:R-:W-:Y:S05]  /*3a00*/  BSYNC B1 ;  /* 0x0000000000017941 */ /* 0x000fea0003800000 */
.L_x_99:
        /* <DEDUP_REMOVED lines=10> */
.L_x_102:
[----:B------:R-:W-:Y:S05]  /*3ab0*/  BSYNC B1 ;  /* 0x0000000000017941 */ /* 0x000fea0003800000 */
.L_x_101:
        /* <DEDUP_REMOVED lines=9> */
.L_x_104:
[----:B------:R-:W-:Y:S05]  /*3b50*/  BSYNC B1 ;  /* 0x0000000000017941 */ /* 0x000fea0003800000 */
.L_x_103:
        /* <DEDUP_REMOVED lines=9> */
.L_x_106:
[----:B------:R-:W-:Y:S05]  /*3bf0*/  BSYNC B1 ;  /* 0x0000000000017941 */ /* 0x000fea0003800000 */
.L_x_105:
        /* <DEDUP_REMOVED lines=10> */
.L_x_108:
[----:B------:R-:W-:Y:S05]  /*3ca0*/  BSYNC B1 ;  /* 0x0000000000017941 */ /* 0x000fea0003800000 */
.L_x_107:
        /* <DEDUP_REMOVED lines=10> */
.L_x_110:
[----:B------:R-:W-:Y:S05]  /*3d50*/  BSYNC B1 ;  /* 0x0000000000017941 */ /* 0x000fea0003800000 */
.L_x_109:
        /* <DEDUP_REMOVED lines=9> */
.L_x_112:
[----:B------:R-:W-:Y:S05]  /*3df0*/  BSYNC B1 ;  /* 0x0000000000017941 */ /* 0x000fea0003800000 */
.L_x_111:
        /* <DEDUP_REMOVED lines=9> */
.L_x_114:
[----:B------:R-:W-:Y:S05]  /*3e90*/  BSYNC B1 ;  /* 0x0000000000017941 */ /* 0x000fea0003800000 */
.L_x_113:
        /* <DEDUP_REMOVED lines=10> */
.L_x_116:
[----:B------:R-:W-:Y:S05]  /*3f40*/  BSYNC B1 ;  /* 0x0000000000017941 */ /* 0x000fea0003800000 */
.L_x_115:
        /* <DEDUP_REMOVED lines=10> */
.L_x_118:
[----:B------:R-:W-:Y:S05]  /*3ff0*/  BSYNC B1 ;  /* 0x0000000000017941 */ /* 0x000fea0003800000 */
.L_x_117:
        /* <DEDUP_REMOVED lines=9> */
.L_x_120:
[----:B------:R-:W-:Y:S05]  /*4090*/  BSYNC B1 ;  /* 0x0000000000017941 */ /* 0x000fea0003800000 */
.L_x_119:
        /* <DEDUP_REMOVED lines=9> */
.L_x_122:
[----:B------:R-:W-:Y:S05]  /*4130*/  BSYNC B1 ;  /* 0x0000000000017941 */ /* 0x000fea0003800000 */
.L_x_121:
        /* <DEDUP_REMOVED lines=10> */
.L_x_124:
[----:B------:R-:W-:Y:S05]  /*41e0*/  BSYNC B1 ;  /* 0x0000000000017941 */ /* 0x000fea0003800000 */
.L_x_123:
        /* <DEDUP_REMOVED lines=10> */
.L_x_126:
[----:B------:R-:W-:Y:S05]  /*4290*/  BSYNC B1 ;  /* 0x0000000000017941 */ /* 0x000fea0003800000 */
.L_x_125:
        /* <DEDUP_REMOVED lines=9> */
.L_x_128:
[----:B------:R-:W-:Y:S05]  /*4330*/  BSYNC B1 ;  /* 0x0000000000017941 */ /* 0x000fea0003800000 */
.L_x_127:
        /* <DEDUP_REMOVED lines=9> */
.L_x_130:
[----:B------:R-:W-:Y:S05]  /*43d0*/  BSYNC B1 ;  /* 0x0000000000017941 */ /* 0x000fea0003800000 */
.L_x_129:
        /* <DEDUP_REMOVED lines=10> */
.L_x_132:
[----:B------:R-:W-:Y:S05]  /*4480*/  BSYNC B1 ;  /* 0x0000000000017941 */ /* 0x000fea0003800000 */
.L_x_131:
        /* <DEDUP_REMOVED lines=10> */
.L_x_134:
[----:B------:R-:W-:Y:S05]  /*4530*/  BSYNC B1 ;  /* 0x0000000000017941 */ /* 0x000fea0003800000 */
.L_x_133:
        /* <DEDUP_REMOVED lines=9> */
.L_x_136:
[----:B------:R-:W-:Y:S05]  /*45d0*/  BSYNC B1 ;  /* 0x0000000000017941 */ /* 0x000fea0003800000 */
.L_x_135:
        /* <DEDUP_REMOVED lines=9> */
.L_x_138:
[----:B------:R-:W-:Y:S05]  /*4670*/  BSYNC B1 ;  /* 0x0000000000017941 */ /* 0x000fea0003800000 */
.L_x_137:
        /* <DEDUP_REMOVED lines=10> */
.L_x_140:
[----:B------:R-:W-:Y:S05]  /*4720*/  BSYNC B1 ;  /* 0x0000000000017941 */ /* 0x000fea0003800000 */
.L_x_139:
        /* <DEDUP_REMOVED lines=10> */
.L_x_142:
[----:B------:R-:W-:Y:S05]  /*47d0*/  BSYNC B1 ;  /* 0x0000000000017941 */ /* 0x000fea0003800000 */
.L_x_141:
        /* <DEDUP_REMOVED lines=9> */
.L_x_144:
[----:B------:R-:W-:Y:S05]  /*4870*/  BSYNC B1 ;  /* 0x0000000000017941 */ /* 0x000fea0003800000 */
.L_x_143:
        /* <DEDUP_REMOVED lines=9> */
.L_x_146:
[----:B------:R-:W-:Y:S05]  /*4910*/  BSYNC B1 ;  /* 0x0000000000017941 */ /* 0x000fea0003800000 */
.L_x_145:
        /* <DEDUP_REMOVED lines=10> */
.L_x_148:
[----:B------:R-:W-:Y:S05]  /*49c0*/  BSYNC B1 ;  /* 0x0000000000017941 */ /* 0x000fea0003800000 */
.L_x_147:
        /* <DEDUP_REMOVED lines=10> */
.L_x_150:
[----:B------:R-:W-:Y:S05]  /*4a70*/  BSYNC B1 ;  /* 0x0000000000017941 */ /* 0x000fea0003800000 */
.L_x_149:
        /* <DEDUP_REMOVED lines=9> */
.L_x_152:
[----:B------:R-:W-:Y:S05]  /*4b10*/  BSYNC B1 ;  /* 0x0000000000017941 */ /* 0x000fea0003800000 */
.L_x_151:
        /* <DEDUP_REMOVED lines=9> */
.L_x_154:
[----:B------:R-:W-:Y:S05]  /*4bb0*/  BSYNC B1 ;  /* 0x0000000000017941 */ /* 0x000fea0003800000 */
.L_x_153:
        /* <DEDUP_REMOVED lines=10> */
.L_x_156:
[----:B------:R-:W-:Y:S05]  /*4c60*/  BSYNC B1 ;  /* 0x0000000000017941 */ /* 0x000fea0003800000 */
.L_x_155:
        /* <DEDUP_REMOVED lines=10> */
.L_x_158:
[----:B------:R-:W-:Y:S05]  /*4d10*/  BSYNC B1 ;  /* 0x0000000000017941 */ /* 0x000fea0003800000 */
.L_x_157:
        /* <DEDUP_REMOVED lines=9> */
.L_x_160:
[----:B------:R-:W-:Y:S05]  /*4db0*/  BSYNC B1 ;  /* 0x0000000000017941 */ /* 0x000fea0003800000 */
.L_x_159:
        /* <DEDUP_REMOVED lines=9> */
.L_x_162:
[----:B------:R-:W-:Y:S05]  /*4e50*/  BSYNC B1 ;  /* 0x0000000000017941 */ /* 0x000fea0003800000 */
.L_x_161:
        /* <DEDUP_REMOVED lines=10> */
.L_x_164:
[----:B------:R-:W-:Y:S05]  /*4f00*/  BSYNC B1 ;  /* 0x0000000000017941 */ /* 0x000fea0003800000 */
.L_x_163:
        /* <DEDUP_REMOVED lines=10> */
.L_x_166:
[----:B------:R-:W-:Y:S05]  /*4fb0*/  BSYNC B1 ;  /* 0x0000000000017941 */ /* 0x000fea0003800000 */
.L_x_165:
        /* <DEDUP_REMOVED lines=9> */
.L_x_168:
[----:B------:R-:W-:Y:S05]  /*5050*/  BSYNC B1 ;  /* 0x0000000000017941 */ /* 0x000fea0003800000 */
.L_x_167:
        /* <DEDUP_REMOVED lines=9> */
.L_x_170:
[----:B------:R-:W-:Y:S05]  /*50f0*/  BSYNC B1 ;  /* 0x0000000000017941 */ /* 0x000fea0003800000 */
.L_x_169:
        /* <DEDUP_REMOVED lines=10> */
.L_x_172:
[----:B------:R-:W-:Y:S05]  /*51a0*/  BSYNC B1 ;  /* 0x0000000000017941 */ /* 0x000fea0003800000 */
.L_x_171:
        /* <DEDUP_REMOVED lines=10> */
.L_x_174:
[----:B------:R-:W-:Y:S05]  /*5250*/  BSYNC B1 ;  /* 0x0000000000017941 */ /* 0x000fea0003800000 */
.L_x_173:
        /* <DEDUP_REMOVED lines=9> */
.L_x_176:
[----:B------:R-:W-:Y:S05]  /*52f0*/  BSYNC B1 ;  /* 0x0000000000017941 */ /* 0x000fea0003800000 */
.L_x_175:
        /* <DEDUP_REMOVED lines=9> */
.L_x_178:
[----:B------:R-:W-:Y:S05]  /*5390*/  BSYNC B1 ;  /* 0x0000000000017941 */ /* 0x000fea0003800000 */
.L_x_177:
        /* <DEDUP_REMOVED lines=10> */
.L_x_180:
[----:B------:R-:W-:Y:S05]  /*5440*/  BSYNC B1 ;  /* 0x0000000000017941 */ /* 0x000fea0003800000 */
.L_x_179:
        /* <DEDUP_REMOVED lines=10> */
.L_x_182:
[----:B------:R-:W-:Y:S05]  /*54f0*/  BSYNC B1 ;  /* 0x0000000000017941 */ /* 0x000fea0003800000 */
.L_x_181:
        /* <DEDUP_REMOVED lines=9> */
.L_x_184:
[----:B------:R-:W-:Y:S05]  /*5590*/  BSYNC B1 ;  /* 0x0000000000017941 */ /* 0x000fea0003800000 */
.L_x_183:
        /* <DEDUP_REMOVED lines=9> */
.L_x_186:
[----:B------:R-:W-:Y:S05]  /*5630*/  BSYNC B1 ;  /* 0x0000000000017941 */ /* 0x000fea0003800000 */
.L_x_185:
        /* <DEDUP_REMOVED lines=10> */
.L_x_188:
[----:B------:R-:W-:Y:S05]  /*56e0*/  BSYNC B1 ;  /* 0x0000000000017941 */ /* 0x000fea0003800000 */
.L_x_187:
        /* <DEDUP_REMOVED lines=10> */
.L_x_190:
[----:B------:R-:W-:Y:S05]  /*5790*/  BSYNC B1 ;  /* 0x0000000000017941 */ /* 0x000fea0003800000 */
.L_x_189:
        /* <DEDUP_REMOVED lines=9> */
.L_x_192:
[----:B------:R-:W-:Y:S05]  /*5830*/  BSYNC B1 ;  /* 0x0000000000017941 */ /* 0x000fea0003800000 */
.L_x_191:
        /* <DEDUP_REMOVED lines=9> */
.L_x_194:
[----:B------:R-:W-:Y:S05]  /*58d0*/  BSYNC B1 ;  /* 0x0000000000017941 */ /* 0x000fea0003800000 */
.L_x_193:
        /* <DEDUP_REMOVED lines=10> */
.L_x_196:
[----:B------:R-:W-:Y:S05]  /*5980*/  BSYNC B1 ;  /* 0x0000000000017941 */ /* 0x000fea0003800000 */
.L_x_195:
        /* <DEDUP_REMOVED lines=10> */
.L_x_198:
[----:B------:R-:W-:Y:S05]  /*5a30*/  BSYNC B1 ;  /* 0x0000000000017941 */ /* 0x000fea0003800000 */
.L_x_197:
        /* <DEDUP_REMOVED lines=9> */
.L_x_200:
[----:B------:R-:W-:Y:S05]  /*5ad0*/  BSYNC B1 ;  /* 0x0000000000017941 */ /* 0x000fea0003800000 */
.L_x_199:
        /* <DEDUP_REMOVED lines=9> */
.L_x_202:
[----:B------:R-:W-:Y:S05]  /*5b70*/  BSYNC B1 ;  /* 0x0000000000017941 */ /* 0x000fea0003800000 */
.L_x_201:
        /* <DEDUP_REMOVED lines=10> */
.L_x_204:
[----:B------:R-:W-:Y:S05]  /*5c20*/  BSYNC B1 ;  /* 0x0000000000017941 */ /* 0x000fea0003800000 */
.L_x_203:
        /* <DEDUP_REMOVED lines=10> */
.L_x_206:
[----:B------:R-:W-:Y:S05]  /*5cd0*/  BSYNC B1 ;  /* 0x0000000000017941 */ /* 0x000fea0003800000 */
.L_x_205:
        /* <DEDUP_REMOVED lines=9> */
.L_x_208:
[----:B------:R-:W-:Y:S05]  /*5d70*/  BSYNC B1 ;  /* 0x0000000000017941 */ /* 0x000fea0003800000 */
.L_x_207:
        /* <DEDUP_REMOVED lines=9> */
.L_x_210:
[----:B------:R-:W-:Y:S05]  /*5e10*/  BSYNC B1 ;  /* 0x0000000000017941 */ /* 0x000fea0003800000 */
.L_x_209:
        /* <DEDUP_REMOVED lines=10> */
.L_x_212:
[----:B------:R-:W-:Y:S05]  /*5ec0*/  BSYNC B1 ;  /* 0x0000000000017941 */ /* 0x000fea0003800000 */
.L_x_211:
        /* <DEDUP_REMOVED lines=10> */
.L_x_214:
[----:B------:R-:W-:Y:S05]  /*5f70*/  BSYNC B1 ;  /* 0x0000000000017941 */ /* 0x000fea0003800000 */
.L_x_213:
        /* <DEDUP_REMOVED lines=9> */
.L_x_216:
[----:B------:R-:W-:Y:S05]  /*6010*/  BSYNC B1 ;  /* 0x0000000000017941 */ /* 0x000fea0003800000 */
.L_x_215:
        /* <DEDUP_REMOVED lines=9> */
.L_x_218:
[----:B------:R-:W-:Y:S05]  /*60b0*/  BSYNC B1 ;  /* 0x0000000000017941 */ /* 0x000fea0003800000 */
.L_x_217:
        /* <DEDUP_REMOVED lines=10> */
.L_x_220:
[----:B------:R-:W-:Y:S05]  /*6160*/  BSYNC B1 ;  /* 0x0000000000017941 */ /* 0x000fea0003800000 */
.L_x_219:
        /* <DEDUP_REMOVED lines=10> */
.L_x_222:
[----:B------:R-:W-:Y:S05]  /*6210*/  BSYNC B1 ;  /* 0x0000000000017941 */ /* 0x000fea0003800000 */
.L_x_221:
        /* <DEDUP_REMOVED lines=9> */
.L_x_224:
[----:B------:R-:W-:Y:S05]  /*62b0*/  BSYNC B1 ;  /* 0x0000000000017941 */ /* 0x000fea0003800000 */
.L_x_223:
        /* <DEDUP_REMOVED lines=9> */
.L_x_226:
[----:B------:R-:W-:Y:S05]  /*6350*/  BSYNC B1 ;  /* 0x0000000000017941 */ /* 0x000fea0003800000 */
.L_x_225:
        /* <DEDUP_REMOVED lines=10> */
.L_x_228:
[----:B------:R-:W-:Y:S05]  /*6400*/  BSYNC B1 ;  /* 0x0000000000017941 */ /* 0x000fea0003800000 */
.L_x_227:
        /* <DEDUP_REMOVED lines=10> */
.L_x_230:
[----:B------:R-:W-:Y:S05]  /*64b0*/  BSYNC B1 ;  /* 0x0000000000017941 */ /* 0x000fea0003800000 */
.L_x_229:
        /* <DEDUP_REMOVED lines=9> */
.L_x_232:
[----:B------:R-:W-:Y:S05]  /*6550*/  BSYNC B1 ;  /* 0x0000000000017941 */ /* 0x000fea0003800000 */
.L_x_231:
        /* <DEDUP_REMOVED lines=9> */
.L_x_234:
[----:B------:R-:W-:Y:S05]  /*65f0*/  BSYNC B1 ;  /* 0x0000000000017941 */ /* 0x000fea0003800000 */
.L_x_233:
        /* <DEDUP_REMOVED lines=10> */
.L_x_236:
[----:B------:R-:W-:Y:S05]  /*66a0*/  BSYNC B1 ;  /* 0x0000000000017941 */ /* 0x000fea0003800000 */
.L_x_235:
        /* <DEDUP_REMOVED lines=10> */
.L_x_238:
[----:B------:R-:W-:Y:S05]  /*6750*/  BSYNC B1 ;  /* 0x0000000000017941 */ /* 0x000fea0003800000 */
.L_x_237:
        /* <DEDUP_REMOVED lines=9> */
.L_x_240:
[----:B------:R-:W-:Y:S05]  /*67f0*/  BSYNC B1 ;  /* 0x0000000000017941 */ /* 0x000fea0003800000 */
.L_x_239:
        /* <DEDUP_REMOVED lines=9> */
.L_x_242:
[----:B------:R-:W-:Y:S05]  /*6890*/  BSYNC B1 ;  /* 0x0000000000017941 */ /* 0x000fea0003800000 */
.L_x_241:
        /* <DEDUP_REMOVED lines=10> */
.L_x_244:
[----:B------:R-:W-:Y:S05]  /*6940*/  BSYNC B1 ;  /* 0x0000000000017941 */ /* 0x000fea0003800000 */
.L_x_243:
        /* <DEDUP_REMOVED lines=10> */
.L_x_246:
[----:B------:R-:W-:Y:S05]  /*69f0*/  BSYNC B1 ;  /* 0x0000000000017941 */ /* 0x000fea0003800000 */
.L_x_245:
        /* <DEDUP_REMOVED lines=9> */
.L_x_248:
[----:B------:R-:W-:Y:S05]  /*6a90*/  BSYNC B1 ;  /* 0x0000000000017941 */ /* 0x000fea0003800000 */
.L_x_247:
        /* <DEDUP_REMOVED lines=9> */
.L_x_250:
[----:B------:R-:W-:Y:S05]  /*6b30*/  BSYNC B1 ;  /* 0x0000000000017941 */ /* 0x000fea0003800000 */
.L_x_249:
        /* <DEDUP_REMOVED lines=10> */
.L_x_252:
[----:B------:R-:W-:Y:S05]  /*6be0*/  BSYNC B1 ;  /* 0x0000000000017941 */ /* 0x000fea0003800000 */
.L_x_251:
        /* <DEDUP_REMOVED lines=10> */
.L_x_254:
[----:B------:R-:W-:Y:S05]  /*6c90*/  BSYNC B1 ;  /* 0x0000000000017941 */ /* 0x000fea0003800000 */
.L_x_253:
        /* <DEDUP_REMOVED lines=9> */
.L_x_256:
[----:B------:R-:W-:Y:S05]  /*6d30*/  BSYNC B1 ;  /* 0x0000000000017941 */ /* 0x000fea0003800000 */
.L_x_255:
        /* <DEDUP_REMOVED lines=9> */
.L_x_258:
[----:B------:R-:W-:Y:S05]  /*6dd0*/  BSYNC B1 ;  /* 0x0000000000017941 */ /* 0x000fea0003800000 */
.L_x_257:
        /* <DEDUP_REMOVED lines=10> */
.L_x_260:
[----:B------:R-:W-:Y:S05]  /*6e80*/  BSYNC B1 ;  /* 0x0000000000017941 */ /* 0x000fea0003800000 */
.L_x_259:
        /* <DEDUP_REMOVED lines=10> */
.L_x_262:
[----:B------:R-:W-:Y:S05]  /*6f30*/  BSYNC B1 ;  /* 0x0000000000017941 */ /* 0x000fea0003800000 */
.L_x_261:
        /* <DEDUP_REMOVED lines=9> */
.L_x_264:
[----:B------:R-:W-:Y:S05]  /*6fd0*/  BSYNC B1 ;  /* 0x0000000000017941 */ /* 0x000fea0003800000 */
.L_x_263:
        /* <DEDUP_REMOVED lines=9> */
.L_x_266:
[----:B------:R-:W-:Y:S05]  /*7070*/  BSYNC B1 ;  /* 0x0000000000017941 */ /* 0x000fea0003800000 */
.L_x_265:
        /* <DEDUP_REMOVED lines=10> */
.L_x_268:
[----:B------:R-:W-:Y:S05]  /*7120*/  BSYNC B1 ;  /* 0x0000000000017941 */ /* 0x000fea0003800000 */
.L_x_267:
        /* <DEDUP_REMOVED lines=10> */
.L_x_270:
[----:B------:R-:W-:Y:S05]  /*71d0*/  BSYNC B1 ;  /* 0x0000000000017941 */ /* 0x000fea0003800000 */
.L_x_269:
        /* <DEDUP_REMOVED lines=9> */
.L_x_272:
[----:B------:R-:W-:Y:S05]  /*7270*/  BSYNC B1 ;  /* 0x0000000000017941 */ /* 0x000fea0003800000 */
.L_x_271:
        /* <DEDUP_REMOVED lines=9> */
.L_x_274:
[----:B------:R-:W-:Y:S05]  /*7310*/  BSYNC B1 ;  /* 0x0000000000017941 */ /* 0x000fea0003800000 */
.L_x_273:
        /* <DEDUP_REMOVED lines=10> */
.L_x_276:
[----:B------:R-:W-:Y:S05]  /*73c0*/  BSYNC B1 ;  /* 0x0000000000017941 */ /* 0x000fea0003800000 */
.L_x_275:
        /* <DEDUP_REMOVED lines=10> */
.L_x_278:
[----:B------:R-:W-:Y:S05]  /*7470*/  BSYNC B1 ;  /* 0x0000000000017941 */ /* 0x000fea0003800000 */
.L_x_277:
        /* <DEDUP_REMOVED lines=9> */
.L_x_280:
[----:B------:R-:W-:Y:S05]  /*7510*/  BSYNC B1 ;  /* 0x0000000000017941 */ /* 0x000fea0003800000 */
.L_x_279:
        /* <DEDUP_REMOVED lines=9> */
.L_x_282:
[----:B------:R-:W-:Y:S05]  /*75b0*/  BSYNC B1 ;  /* 0x0000000000017941 */ /* 0x000fea0003800000 */
.L_x_281:
        /* <DEDUP_REMOVED lines=10> */
.L_x_284:
[----:B------:R-:W-:Y:S05]  /*7660*/  BSYNC B1 ;  /* 0x0000000000017941 */ /* 0x000fea0003800000 */
.L_x_283:
        /* <DEDUP_REMOVED lines=10> */
.L_x_286:
[----:B------:R-:W-:Y:S05]  /*7710*/  BSYNC B1 ;  /* 0x0000000000017941 */ /* 0x000fea0003800000 */
.L_x_285:
[----:B01--45:R-:W-:Y:S01]  /*7720*/  HADD2.F32 R7, -RZ, R22.H0_H0 ;  /* 0x20000016ff077230 */ /* 0x033fe20000004100 */
        /* <DEDUP_REMOVED lines=8> */
.L_x_288:
[----:B------:R-:W-:Y:S05]  /*77b0*/  BSYNC B1 ;  /* 0x0000000000017941 */ /* 0x000fea0003800000 */
.L_x_287:
[----:B0----5:R-:W-:Y:S01]  /*77c0*/  HADD2.F32 R5, -RZ, R22.H0_H0 ;  /* 0x20000016ff057230 */ /* 0x021fe20000004100 */
[----:B------:R-:W-:Y:S01]  /*77d0*/  ISETP.GT.AND P1, PT, R3, 0x8, P1 ;  /* 0x000000080300780c */ /* 0x000fe20000f24270 */
[----:B------:R-:W-:Y:S01]  /*77e0*/  @P0 IMAD.MOV.U32 R4, RZ, RZ, R10 ;  /* 0x000000ffff040224 */ /* 0x000fe200078e000a */
[----:B------:R-:W-:Y:S02]  /*77f0*/  BSSY B1, `(.L_x_289) ;  /* 0x0000009000017945 */ /* 0x000fe40003800000 */
[----:B------:R-:W-:-:S04]  /*7800*/  FMUL R5, R5, R154 ;  /* 0x0000009a05057220 */ /* 0x000fc80000400000 */
[----:B------:R-:W-:-:S05]  /*7810*/  FFMA R5, R150, R153, R5 ;  /* 0x0000009996057223 */ /* 0x000fca0000000005 */
[----:B------:R-:W-:-:S04]  /*7820*/  F2FP.F16.F32.PACK_AB R5, RZ, R5 ;  /* 0x00000005ff05723e */ /* 0x000fc800000000ff */
[----:B------:R-:W-:Y:S01]  /*7830*/  PRMT R2, R5, 0x7610, R2 ;  /* 0x0000761005027816 */ /* 0x000fe20000000002 */
[----:B------:R-:W-:-:S05]  /*7840*/  @P0 IMAD.MOV.U32 R5, RZ, RZ, R11 ;  /* 0x000000ffff050224 */ /* 0x000fca00078e000b */
[----:B------:R0:W-:Y:S01]  /*7850*/  @P0 STG.E.U16 desc[UR36][R4.64+0x1f0], R2 ;  /* 0x0001f00204000986 */ /* 0x0001e2000c101524 */
[----:B------:R-:W-:Y:S05]  /*7860*/  @!P1 BRA `(.L_x_290) ;  /* 0x0000000000049947 */ /* 0x000fea0003800000 */
[----:B------:R4:W5:Y:S02]  /*7870*/  LDG.E.LTC128B.U16 R22, desc[UR36][R8.64+0x1f2] ;  /* 0x0001f22408167981 */ /* 0x000964000c1e1520 */
.L_x_290:
[----:B------:R-:W-:Y:S05]  /*7880*/  BSYNC B1 ;  /* 0x0000000000017941 */ /* 0x000fea0003800000 */
.L_x_289:
[----:B------:R-:W-:Y:S05]  /*7890*/  @!P1 BRA `(.L_x_291) ;  /* 0x0000002400409947 */ /* 0x000fea0003800000 */
[----:B-----5:R-:W-:-:S05]  /*78a0*/  HADD2.F32 R3, -RZ, R22.H0_H0 ;  /* 0x20000016ff037230 */ /* 0x020fca0000004100 */
[----:B------:R-:W-:-:S04]  /*78b0*/  FMUL R0, R3, R154 ;  /* 0x0000009a03007220 */ /* 0x000fc80000400000 */
[----:B------:R-:W-:-:S05]  /*78c0*/  FFMA R0, R151, R153, R0 ;  /* 0x0000009997007223 */ /* 0x000fca0000000000 */
[----:B------:R-:W-:-:S05]  /*78d0*/  F2FP.F16.F32.PACK_AB R0, RZ, R0 ;  /* 0x00000000ff00723e */ /* 0x000fca00000000ff */
[----:B------:R0:W-:Y:S01]  /*78e0*/  STG.E.U16 desc[UR36][R10.64+0x1f2], R0 ;  /* 0x0001f2000a007986 */ /* 0x0001e2000c101524 */
[----:B------:R-:W-:Y:S05]  /*78f0*/  BRA `(.L_x_291) ;  /* 0x0000002400287947 */ /* 0x000fea0003800000 */
.L_x_38:
[----:B------:R-:W-:Y:S01]  /*7900*/  ISETP.GT.AND P2, PT, R0, 0x1, PT ;  /* 0x000000010000780c */ /* 0x000fe20003f44270 */
[----:B------:R-:W-:Y:S01]  /*7910*/  ULDC.64 UR4, c[0x0][0x5c0] ;  /* 0x0001700000047ab9 */ /* 0x000fe20000000a00 */
[-C--:B------:R-:W-:Y:S01]  /*7920*/  FMUL R24, R24, R153.reuse ;  /* 0x0000009918187220 */ /* 0x080fe20000400000 */
[-C--:B------:R-:W-:Y:S01]  /*7930*/  FMUL R25, R25, R153.reuse ;  /* 0x0000009919197220 */ /* 0x080fe20000400000 */
[----:B------:R-:W-:Y:S01]  /*7940*/  ISETP.GT.AND P1, PT, R3, RZ, P2 ;  /* 0x000000ff0300720c */ /* 0x000fe20001724270 */
[-C--:B------:R-:W-:Y:S01]  /*7950*/  FMUL R26, R26, R153.reuse ;  /* 0x000000991a1a7220 */ /* 0x080fe20000400000 */
[----:B------:R-:W-:Y:S01]  /*7960*/  LEA R4, P4, R6, UR4, 0x1 ;  /* 0x0000000406047c11 */ /* 0x000fe2000f8808ff */
[-C--:B------:R-:W-:Y:S01]  /*7970*/  FMUL R27, R27, R153.reuse ;  /* 0x000000991b1b7220 */ /* 0x080fe20000400000 */
[----:B------:R-:W-:Y:S01]  /*7980*/  F2FP.F16.F32.PACK_AB R24, RZ, R24 ;  /* 0x00000018ff18723e */ /* 0x000fe200000000ff */
[-C--:B------:R-:W-:Y:S01]  /*7990*/  FMUL R28, R28, R153.reuse ;  /* 0x000000991c1c7220 */ /* 0x080fe20000400000 */
[----:B------:R-:W-:Y:S01]  /*79a0*/  LEA.HI.X R5, R6, UR5, R181, 0x1, P4 ;  /* 0x0000000506057c11 */ /* 0x000fe2000a0f0cb5 */
[----:B------:R-:W-:Y:S01]  /*79b0*/  FMUL R29, R29, R153 ;  /* 0x000000991d1d7220 */ /* 0x000fe20000400000 */
[----:B------:R-:W-:Y:S01]  /*79c0*/  F2FP.F16.F32.PACK_AB R25, RZ, R25 ;  /* 0x00000019ff19723e */ /* 0x000fe200000000ff */
[-C--:B------:R-:W-:Y:S01]  /*79d0*/  FMUL R30, R30, R153.reuse ;  /* 0x000000991e1e7220 */ /* 0x080fe20000400000 */
[----:B------:R-:W-:Y:S01]  /*79e0*/  ISETP.GT.AND P2, PT, R3, 0x8, P2 ;  /* 0x000000080300780c */ /* 0x000fe20001744270 */
[----:B------:R-:W-:Y:S01]  /*79f0*/  @P3 STG.E.U16 desc[UR36][R4.64], R24 ;  /* 0x0000001804003986 */ /* 0x000fe2000c101524 */
[C---:B------:R-:W-:Y:S01]  /*7a00*/  SHF.L.U64.HI R11, R10.reuse, 0x4, R11 ;  /* 0x000000040a0b7819 */ /* 0x040fe2000001020b */
[-C--:B------:R-:W-:Y:S01]  /*7a10*/  FMUL R31, R31, R153.reuse ;  /* 0x000000991f1f7220 */ /* 0x080fe20000400000 */
[----:B------:R-:W-:Y:S01]  /*7a20*/  LEA R6, P3, R10, R4, 0x4 ;  /* 0x000000040a067211 */ /* 0x000fe200078620ff */
[----:B------:R-:W-:Y:S01]  /*7a30*/  @P1 STG.E.U16 desc[UR36][R4.64+0x2], R25 ;  /* 0x0000021904001986 */ /* 0x000fe2000c101524 */
[----:B------:R-:W-:Y:S01]  /*7a40*/  ISETP.GT.AND P1, PT, R3, 0x8, P0 ;  /* 0x000000080300780c */ /* 0x000fe20000724270 */
[----:B------:R-:W-:Y:S01]  /*7a50*/  FMUL R32, R32, R153 ;  /* 0x0000009920207220 */ /* 0x000fe20000400000 */
[----:B------:R-:W-:Y:S01]  /*7a60*/  F2FP.F16.F32.PACK_AB R26, RZ, R26 ;  /* 0x0000001aff1a723e */ /* 0x000fe200000000ff */
[----:B------:R-:W-:Y:S01]  /*7a70*/  IMAD.X R7, R11, 0x1, R5, P3 ;  /* 0x000000010b077824 */ /* 0x000fe200018e0605 */
[----:B------:R-:W-:Y:S01]  /*7a80*/  F2FP.F16.F32.PACK_AB R27, RZ, R27 ;  /* 0x0000001bff1b723e */ /* 0x000fe200000000ff */
[-C--:B------:R-:W-:Y:S01]  /*7a90*/  FMUL R33, R33, R153.reuse ;  /* 0x0000009921217220 */ /* 0x080fe20000400000 */
[----:B------:R-:W-:Y:S01]  /*7aa0*/  ISETP.GT.AND P0, PT, R0, 0x8, PT ;  /* 0x000000080000780c */ /* 0x000fe20003f04270 */
[-C--:B------:R-:W-:Y:S01]  /*7ab0*/  FMUL R34, R34, R153.reuse ;  /* 0x0000009922227220 */ /* 0x080fe20000400000 */
[----:B------:R-:W-:Y:S01]  /*7ac0*/  F2FP.F16.F32.PACK_AB R28, RZ, R28 ;  /* 0x0000001cff1c723e */ /* 0x000fe200000000ff */
[-C--:B------:R-:W-:Y:S01]  /*7ad0*/  FMUL R35, R35, R153.reuse ;  /* 0x0000009923237220 */ /* 0x080fe20000400000 */
[C---:B------:R-:W-:Y:S01]  /*7ae0*/  ISETP.GT.AND P4, PT, R3.reuse, RZ, P0 ;  /* 0x000000ff0300720c */ /* 0x040fe20000784270 */
[----:B------:R-:W-:Y:S01]  /*7af0*/  FMUL R36, R36, R153 ;  /* 0x0000009924247220 */ /* 0x000fe20000400000 */
[----:B------:R-:W-:Y:S01]  /*7b00*/  F2FP.F16.F32.PACK_AB R29, RZ, R29 ;  /* 0x0000001dff1d723e */ /* 0x000fe200000000ff */
[----:B------:R-:W-:Y:S01]  /*7b10*/  @P1 STG.E.U16 desc[UR36][R6.64], R26 ;  /* 0x0000001a06001986 */ /* 0x000fe2000c101524 */
[----:B------:R-:W-:Y:S01]  /*7b20*/  ISETP.GT.AND P1, PT, R3, 0x8, P0 ;  /* 0x000000080300780c */ /* 0x000fe20000724270 */
[-C--:B------:R-:W-:Y:S01]  /*7b30*/  FMUL R37, R37, R153.reuse ;  /* 0x0000009925257220 */ /* 0x080fe20000400000 */
[----:B------:R-:W-:Y:S01]  /*7b40*/  F2FP.F16.F32.PACK_AB R30, RZ, R30 ;  /* 0x0000001eff1e723e */ /* 0x000fe200000000ff */
[----:B------:R-:W-:Y:S01]  /*7b50*/  @P2 STG.E.U16 desc[UR36][R6.64+0x2], R27 ;  /* 0x0000021b06002986 */ /* 0x000fe2000c101524 */
[----:B------:R-:W-:Y:S01]  /*7b60*/  ISETP.GT.AND P2, PT, R0, 0x9, PT ;  /* 0x000000090000780c */ /* 0x000fe20003f44270 */
[----:B------:R-:W-:Y:S01]  /*7b70*/  FMUL R38, R38, R153 ;  /* 0x0000009926267220 */ /* 0x000fe20000400000 */
[----:B------:R-:W-:Y:S01]  /*7b80*/  F2FP.F16.F32.PACK_AB R31, RZ, R31 ;  /* 0x0000001fff1f723e */ /* 0x000fe200000000ff */
[-C--:B------:R-:W-:Y:S01]  /*7b90*/  FMUL R39, R39, R153.reuse ;  /* 0x0000009927277220 */ /* 0x080fe20000400000 */
[C---:B------:R-:W-:Y:S01]  /*7ba0*/  ISETP.GT.AND P3, PT, R3.reuse, RZ, P2 ;  /* 0x000000ff0300720c */ /* 0x040fe20001764270 */
[----:B------:R-:W-:Y:S01]  /*7bb0*/  @P4 STG.E.U16 desc[UR36][R4.64+0x10], R28 ;  /* 0x0000101c04004986 */ /* 0x000fe2000c101524 */
[----:B------:R-:W-:Y:S01]  /*7bc0*/  ISETP.GT.AND P2, PT, R3, 0x8, P2 ;  /* 0x000000080300780c */ /* 0x000fe20001744270 */
[-C--:B------:R-:W-:Y:S01]  /*7bd0*/  FMUL R40, R40, R153.reuse ;  /* 0x0000009928287220 */ /* 0x080fe20000400000 */
[----:B------:R-:W-:Y:S01]  /*7be0*/  ISETP.GT.AND P0, PT, R0, 0x10, PT ;  /* 0x000000100000780c */ /* 0x000fe20003f04270 */
[-C--:B------:R-:W-:Y:S01]  /*7bf0*/  FMUL R41, R41, R153.reuse ;  /* 0x0000009929297220 */ /* 0x080fe20000400000 */
[----:B------:R-:W-:Y:S01]  /*7c00*/  F2FP.F16.F32.PACK_AB R32, RZ, R32 ;  /* 0x00000020ff20723e */ /* 0x000fe200000000ff */
[-C--:B------:R-:W-:Y:S01]  /*7c10*/  FMUL R42, R42, R153.reuse ;  /* 0x000000992a2a7220 */ /* 0x080fe20000400000 */
[----:B------:R-:W-:Y:S01]  /*7c20*/  ISETP.GT.AND P4, PT, R3, RZ, P0 ;  /* 0x000000ff0300720c */ /* 0x000fe20000784270 */
[----:B------:R-:W-:Y:S01]  /*7c30*/  FMUL R43, R43, R153 ;  /* 0x000000992b2b7220 */ /* 0x000fe20000400000 */
[----:B------:R-:W-:Y:S01]  /*7c40*/  F2FP.F16.F32.PACK_AB R33, RZ, R33 ;  /* 0x00000021ff21723e */ /* 0x000fe200000000ff */
[-C--:B------:R-:W-:Y:S01]  /*7c50*/  FMUL R44, R44, R153.reuse ;  /* 0x000000992c2c7220 */ /* 0x080fe20000400000 */
[----:B------:R-:W-:Y:S01]  /*7c60*/  F2FP.F16.F32.PACK_AB R34, RZ, R34 ;  /* 0x00000022ff22723e */ /* 0x000fe200000000ff */
[----:B------:R-:W-:Y:S01]  /*7c70*/  @P3 STG.E.U16 desc[UR36][R4.64+0x12], R29 ;  /* 0x0000121d04003986 */ /* 0x000fe2000c101524 */
[----:B------:R-:W-:Y:S01]  /*7c80*/  ISETP.GT.AND P3, PT, R0, 0x11, PT ;  /* 0x000000110000780c */ /* 0x000fe20003f64270 */
[----:B------:R-:W-:Y:S01]  /*7c90*/  FMUL R45, R45, R153 ;  /* 0x000000992d2d7220 */ /* 0x000fe20000400000 */
[----:B------:R-:W-:Y:S01]  /*7ca0*/  F2FP.F16.F32.PACK_AB R35, RZ, R35 ;  /* 0x00000023ff23723e */ /* 0x000fe200000000ff */
[----:B------:R-:W-:Y:S01]  /*7cb0*/  @P1 STG.E.U16 desc[UR36][R6.64+0x10], R30 ;  /* 0x0000101e06001986 */ /* 0x000fe2000c101524 */
[C---:B------:R-:W-:Y:S01]  /*7cc0*/  ISETP.GT.AND P1, PT, R3.reuse, 0x8, P0 ;  /* 0x000000080300780c */ /* 0x040fe20000724270 */
[-C--:B------:R-:W-:Y:S01]  /*7cd0*/  FMUL R46, R46, R153.reuse ;  /* 0x000000992e2e7220 */ /* 0x080fe20000400000 */
[----:B------:R-:W-:Y:S01]  /*7ce0*/  ISETP.GT.AND P0, PT, R0, 0x18, PT ;  /* 0x000000180000780c */ /* 0x000fe20003f04270 */
[----:B------:R-:W-:Y:S01]  /*7cf0*/  @P2 STG.E.U16 desc[UR36][R6.64+0x12], R31 ;  /* 0x0000121f06002986 */ /* 0x000fe2000c101524 */
[----:B------:R-:W-:Y:S01]  /*7d00*/  ISETP.GT.AND P2, PT, R3, RZ, P3 ;  /* 0x000000ff0300720c */ /* 0x000fe20001f44270 */
[-C--:B------:R-:W-:Y:S01]  /*7d10*/  FMUL R47, R47, R153.reuse ;  /* 0x000000992f2f7220 */ /* 0x080fe20000400000 */
[C---:B------:R-:W-:Y:S01]  /*7d20*/  ISETP.GT.AND P3, PT, R3.reuse, 0x8, P3 ;  /* 0x000000080300780c */ /* 0x040fe20001f64270 */
[----:B------:R-:W-:Y:S01]  /*7d30*/  @P4 STG.E.U16 desc[UR36][R4.64+0x20], R32 ;  /* 0x0000202004004986 */ /* 0x000fe2000c101524 */
[----:B------:R-:W-:Y:S01]  /*7d40*/  ISETP.GT.AND P4, PT, R3, RZ, P0 ;  /* 0x000000ff0300720c */ /* 0x000fe20000784270 */
[-C--:B------:R-:W-:Y:S01]  /*7d50*/  FMUL R48, R48, R153.reuse ;  /* 0x0000009930307220 */ /* 0x080fe20000400000 */
[----:B------:R-:W-:Y:S01]  /*7d60*/  F2FP.F16.F32.PACK_AB R36, RZ, R36 ;  /* 0x00000024ff24723e */ /* 0x000fe200000000ff */
[----:B------:R-:W-:Y:S01]  /*7d70*/  FMUL R49, R49, R153 ;  /* 0x0000009931317220 */ /* 0x000fe20000400000 */
[----:B------:R-:W-:Y:S01]  /*7d80*/  F2FP.F16.F32.PACK_AB R37, RZ, R37 ;  /* 0x00000025ff25723e */ /* 0x000fe200000000ff */
[-C--:B------:R-:W-:Y:S01]  /*7d90*/  FMUL R50, R50, R153.reuse ;  /* 0x0000009932327220 */ /* 0x080fe20000400000 */
[----:B------:R-:W-:Y:S01]  /*7da0*/  F2FP.F16.F32.PACK_AB R38, RZ, R38 ;  /* 0x00000026ff26723e */ /* 0x000fe200000000ff */
[----:B------:R-:W-:Y:S01]  /*7db0*/  FMUL R51, R51, R153 ;  /* 0x0000009933337220 */ /* 0x000fe20000400000 */
[----:B------:R-:W-:Y:S01]  /*7dc0*/  F2FP.F16.F32.PACK_AB R39, RZ, R39 ;  /* 0x00000027ff27723e */ /* 0x000fe200000000ff */
[----:B------:R-:W-:Y:S01]  /*7dd0*/  @P2 STG.E.U16 desc[UR36][R4.64+0x22], R33 ;  /* 0x0000222104002986 */ /* 0x000fe2000c101524 */
[----:B------:R-:W-:Y:S01]  /*7de0*/  F2FP.F16.F32.PACK_AB R40, RZ, R40 ;  /* 0x00000028ff28723e */ /* 0x000fe200000000ff */
[----:B------:R-:W-:Y:S01]  /*7df0*/  FMUL R52, R52, R153 ;  /* 0x0000009934347220 */ /* 0x000fe20000400000 */
[----:B------:R-:W-:Y:S01]  /*7e00*/  F2FP.F16.F32.PACK_AB R41, RZ, R41 ;  /* 0x00000029ff29723e */ /* 0x000fe200000000ff */
[----:B------:R-:W-:Y:S01]  /*7e10*/  @P1 STG.E.U16 desc[UR36][R6.64+0x20], R34 ;  /* 0x0000202206001986 */ /* 0x000fe2000c101524 */
[----:B------:R-:W-:Y:S01]  /*7e20*/  ISETP.GT.AND P1, PT, R3, 0x8, P0 ;  /* 0x000000080300780c */ /* 0x000fe20000724270 */
[-C--:B------:R-:W-:Y:S01]  /*7e30*/  FMUL R53, R53, R153.reuse ;  /* 0x0000009935357220 */ /* 0x080fe20000400000 */
[C---:B------:R-:W-:Y:S01]  /*7e40*/  ISETP.GT.AND P0, PT, R0.reuse, 0x20, PT ;  /* 0x000000200000780c */ /* 0x040fe20003f04270 */
[----:B------:R-:W-:Y:S01]  /*7e50*/  @P3 STG.E.U16 desc[UR36][R6.64+0x22], R35 ;  /* 0x0000222306003986 */ /* 0x000fe2000c101524 */
[----:B------:R-:W-:Y:S01]  /*7e60*/  ISETP.GT.AND P3, PT, R0, 0x19, PT ;  /* 0x000000190000780c */ /* 0x000fe20003f64270 */
[-C--:B------:R-:W-:Y:S01]  /*7e70*/  FMUL R54, R54, R153.reuse ;  /* 0x0000009936367220 */ /* 0x080fe20000400000 */
[----:B------:R-:W-:Y:S01]  /*7e80*/  F2FP.F16.F32.PACK_AB R42, RZ, R42 ;  /* 0x0000002aff2a723e */ /* 0x000fe200000000ff */
[----:B------:R-:W-:Y:S01]  /*7e90*/  @P4 STG.E.U16 desc[UR36][R4.64+0x30], R36 ;  /* 0x0000302404004986 */ /* 0x000fe2000c101524 */
[----:B------:R-:W-:Y:S01]  /*7ea0*/  ISETP.GT.AND P2, PT, R3, RZ, P3 ;  /* 0x000000ff0300720c */ /* 0x000fe20001f44270 */
[-C--:B------:R-:W-:Y:S01]  /*7eb0*/  FMUL R55, R55, R153.reuse ;  /* 0x0000009937377220 */ /* 0x080fe20000400000 */
[C---:B------:R-:W-:Y:S01]  /*7ec0*/  ISETP.GT.AND P3, PT, R3.reuse, 0x8, P3 ;  /* 0x000000080300780c */ /* 0x040fe20001f64270 */
[-C--:B------:R-:W-:Y:S01]  /*7ed0*/  FMUL R56, R56, R153.reuse ;  /* 0x0000009938387220 */ /* 0x080fe20000400000 */
[----:B------:R-:W-:Y:S01]  /*7ee0*/  ISETP.GT.AND P4, PT, R3, RZ, P0 ;  /* 0x000000ff0300720c */ /* 0x000fe20000784270 */
[----:B------:R-:W-:Y:S01]  /*7ef0*/  FMUL R57, R57, R153 ;  /* 0x0000009939397220 */ /* 0x000fe20000400000 */
[----:B------:R-:W-:Y:S01]  /*7f00*/  F2FP.F16.F32.PACK_AB R43, RZ, R43 ;  /* 0x0000002bff2b723e */ /* 0x000fe200000000ff */
[-C--:B------:R-:W-:Y:S01]  /*7f10*/  FMUL R58, R58, R153.reuse ;  /* 0x000000993a3a7220 */ /* 0x080fe20000400000 */
[----:B------:R-:W-:Y:S01]  /*7f20*/  F2FP.F16.F32.PACK_AB R44, RZ, R44 ;  /* 0x0000002cff2c723e */ /* 0x000fe200000000ff */
[----:B------:R-:W-:Y:S01]  /*7f30*/  FMUL R59, R59, R153 ;  /* 0x000000993b3b7220 */ /* 0x000fe20000400000 */
[----:B------:R-:W-:Y:S01]  /*7f40*/  F2FP.F16.F32.PACK_AB R45, RZ, R45 ;  /* 0x0000002dff2d723e */ /* 0x000fe200000000ff */
[----:B------:R-:W-:Y:S01]  /*7f50*/  FMUL R60, R60, R153 ;  /* 0x000000993c3c7220 */ /* 0x000fe20000400000 */
[----:B------:R-:W-:Y:S01]  /*7f60*/  F2FP.F16.F32.PACK_AB R46, RZ, R46 ;  /* 0x0000002eff2e723e */ /* 0x000fe200000000ff */
[----:B------:R-:W-:Y:S01]  /*7f70*/  @P2 STG.E.U16 desc[UR36][R4.64+0x32], R37 ;  /* 0x0000322504002986 */ /* 0x000fe2000c101524 */
[----:B------:R-:W-:Y:S01]  /*7f80*/  F2FP.F16.F32.PACK_AB R47, RZ, R47 ;  /* 0x0000002fff2f723e */ /* 0x000fe200000000ff */
[-C--:B------:R-:W-:Y:S01]  /*7f90*/  FMUL R61, R61, R153.reuse ;  /* 0x000000993d3d7220 */ /* 0x080fe20000400000 */
[----:B------:R-:W-:Y:S01]  /*7fa0*/  F2FP.F16.F32.PACK_AB R48, RZ, R48 ;  /* 0x00000030ff30723e */ /* 0x000fe200000000ff */
[----:B------:R-:W-:Y:S01]  /*7fb0*/  @P1 STG.E.U16 desc[UR36][R6.64+0x30], R38 ;  /* 0x0000302606001986 */ /* 0x000fe2000c101524 */
[----:B------:R-:W-:Y:S01]  /*7fc0*/  ISETP.GT.AND P1, PT, R3, 0x8, P0 ;  /* 0x000000080300780c */ /* 0x000fe20000724270 */
[-C--:B------:R-:W-:Y:S01]  /*7fd0*/  FMUL R62, R62, R153.reuse ;  /* 0x000000993e3e7220 */ /* 0x080fe20000400000 */
[C---:B------:R-:W-:Y:S01]  /*7fe0*/  ISETP.GT.AND P0, PT, R0.reuse, 0x28, PT ;  /* 0x000000280000780c */ /* 0x040fe20003f04270 */
[----:B------:R-:W-:Y:S01]  /*7ff0*/  @P3 STG.E.U16 desc[UR36][R6.64+0x32], R39 ;  /* 0x0000322706003986 */ /* 0x000fe2000c101524 */
[----:B------:R-:W-:Y:S01]  /*8000*/  ISETP.GT.AND P3, PT, R0, 0x21, PT ;  /* 0x000000210000780c */ /* 0x000fe20003f64270 */
[----:B------:R-:W-:Y:S01]  /*8010*/  FMUL R63, R63, R153 ;  /* 0x000000993f3f7220 */ /* 0x000fe20000400000 */
[----:B------:R-:W-:Y:S01]  /*8020*/  F2FP.F16.F32.PACK_AB R49, RZ, R49 ;  /* 0x00000031ff31723e */ /* 0x000fe200000000ff */
[----:B------:R-:W-:Y:S01]  /*8030*/  @P4 STG.E.U16 desc[UR36][R4.64+0x40], R40 ;  /* 0x0000402804004986 */ /* 0x000fe2000c101524 */
[C---:B------:R-:W-:Y:S01]  /*8040*/  ISETP.GT.AND P2, PT, R3.reuse, RZ, P3 ;  /* 0x000000ff0300720c */ /* 0x040fe20001f44270 */
[-C--:B------:R-:W-:Y:S01]  /*8050*/  FMUL R64, R64, R153.reuse ;  /* 0x0000009940407220 */ /* 0x080fe20000400000 */
[----:B------:R-:W-:Y:S01]  /*8060*/  ISETP.GT.AND P3, PT, R3, 0x8, P3 ;  /* 0x000000080300780c */ /* 0x000fe20001f64270 */
[-C--:B------:R-:W-:Y:S01]  /*8070*/  FMUL R65, R65, R153.reuse ;  /* 0x0000009941417220 */ /* 0x080fe20000400000 */
        /* <DEDUP_REMOVED lines=248> */
[----:B------:R-:W-:-:S02]  /*9000*/  ISETP.GT.AND P1, PT, R3, 0x8, P0 ;  /* 0x000000080300780c */ /* 0x000fc40000724270 */
[C---:B------:R-:W-:Y:S01]  /*9010*/  ISETP.GT.AND P0, PT, R0.reuse, 0x78, PT ;  /* 0x000000780000780c */ /* 0x040fe20003f04270 */
[----:B------:R-:W-:Y:S01]  /*9020*/  @P3 STG.E.U16 desc[UR36][R6.64+0xd2], R79 ;  /* 0x0000d24f06003986 */ /* 0x000fe2000c101524 */
[----:B------:R-:W-:Y:S02]  /*9030*/  ISETP.GT.AND P3, PT, R0, 0x71, PT ;  /* 0x000000710000780c */ /* 0x000fe40003f64270 */
[----:B------:R-:W-:Y:S01]  /*9040*/  F2FP.F16.F32.PACK_AB R119, RZ, R119 ;  /* 0x00000077ff77723e */ /* 0x000fe200000000ff */
[----:B------:R-:W-:Y:S01]  /*9050*/  @P4 STG.E.U16 desc[UR36][R4.64+0xe0], R80 ;  /* 0x0000e05004004986 */ /* 0x000fe2000c101524 */
[C---:B------:R-:W-:Y:S02]  /*9060*/  ISETP.GT.AND P2, PT, R3.reuse, RZ, P3 ;  /* 0x000000ff0300720c */ /* 0x040fe40001f44270 */
[C---:B------:R-:W-:Y:S02]  /*9070*/  ISETP.GT.AND P3, PT, R3.reuse, 0x8, P3 ;  /* 0x000000080300780c */ /* 0x040fe40001f64270 */
[----:B------:R-:W-:-:S02]  /*9080*/  ISETP.GT.AND P4, PT, R3, RZ, P0 ;  /* 0x000000ff0300720c */ /* 0x000fc40000784270 */
[----:B------:R-:W-:Y:S02]  /*9090*/  F2FP.F16.F32.PACK_AB R120, RZ, R120 ;  /* 0x00000078ff78723e */ /* 0x000fe400000000ff */
[----:B------:R-:W-:Y:S02]  /*90a0*/  F2FP.F16.F32.PACK_AB R121, RZ, R121 ;  /* 0x00000079ff79723e */ /* 0x000fe400000000ff */
[----:B------:R-:W-:Y:S02]  /*90b0*/  F2FP.F16.F32.PACK_AB R122, RZ, R122 ;  /* 0x0000007aff7a723e */ /* 0x000fe400000000ff */
[----:B------:R-:W-:Y:S01]  /*90c0*/  F2FP.F16.F32.PACK_AB R123, RZ, R123 ;  /* 0x0000007bff7b723e */ /* 0x000fe200000000ff */
[----:B------:R-:W-:Y:S01]  /*90d0*/  @P2 STG.E.U16 desc[UR36][R4.64+0xe2], R81 ;  /* 0x0000e25104002986 */ /* 0x000fe2000c101524 */
[----:B------:R-:W-:Y:S02]  /*90e0*/  F2FP.F16.F32.PACK_AB R124, RZ, R124 ;  /* 0x0000007cff7c723e */ /* 0x000fe400000000ff */
        /* <DEDUP_REMOVED lines=66> */
[----:B------:R-:W-:Y:S04]  /*9510*/  @P2 STG.E.U16 desc[UR36][R4.64+0x122], R97 ;  /* 0x0001226104002986 */ /* 0x000fe8000c101524 */
[----:B------:R-:W-:Y:S01]  /*9520*/  @P1 STG.E.U16 desc[UR36][R6.64+0x120], R98 ;  /* 0x0001206206001986 */ /* 0x000fe2000c101524 */
[----:B------:R-:W-:-:S02]  /*9530*/  ISETP.GT.AND P1, PT, R3, 0x8, P0 ;  /* 0x000000080300780c */ /* 0x000fc40000724270 */
[C---:B------:R-:W-:Y:S01]  /*9540*/  ISETP.GT.AND P0, PT, R0.reuse, 0xa0, PT ;  /* 0x000000a00000780c */ /* 0x040fe20003f04270 */
[----:B------:R-:W-:Y:S01]  /*9550*/  @P3 STG.E.U16 desc[UR36][R6.64+0x122], R99 ;  /* 0x0001226306003986 */ /* 0x000fe2000c101524 */
[----:B------:R-:W-:-:S03]  /*9560*/  ISETP.GT.AND P3, PT, R0, 0x99, PT ;  /* 0x000000990000780c */ /* 0x000fc60003f64270 */
[----:B------:R-:W-:Y:S01]  /*9570*/  @P4 STG.E.U16 desc[UR36][R4.64+0x130], R100 ;  /* 0x0001306404004986 */ /* 0x000fe2000c101524 */
[C---:B------:R-:W-:Y:S02]  /*9580*/  ISETP.GT.AND P2, PT, R3.reuse, RZ, P3 ;  /* 0x000000ff0300720c */ /* 0x040fe40001f44270 */
[C---:B------:R-:W-:Y:S02]  /*9590*/  ISETP.GT.AND P3, PT, R3.reuse, 0x8, P3 ;  /* 0x000000080300780c */ /* 0x040fe40001f64270 */
[----:B------:R-:W-:-:S09]  /*95a0*/  ISETP.GT.AND P4, PT, R3, RZ, P0 ;  /* 0x000000ff0300720c */ /* 0x000fd20000784270 */
[----:B------:R-:W-:Y:S04]  /*95b0*/  @P2 STG.E.U16 desc[UR36][R4.64+0x132], R101 ;  /* 0x0001326504002986 */ /* 0x000fe8000c101524 */
[----:B------:R-:W-:Y:S01]  /*95c0*/  @P1 STG.E.U16 desc[UR36][R6.64+0x130], R102 ;  /* 0x0001306606001986 */ /* 0x000fe2000c101524 */
[----:B------:R-:W-:Y:S02]  /*95d0*/  ISETP.GT.AND P1, PT, R3, 0x8, P0 ;  /* 0x000000080300780c */ /* 0x000fe40000724270 */
        /* <DEDUP_REMOVED lines=76> */
[C---:B------:R-:W-:Y:S02]  /*9aa0*/  ISETP.GT.AND P3, PT, R3.reuse, RZ, P0 ;  /* 0x000000ff0300720c */ /* 0x040fe40000764270 */
[----:B------:R-:W-:-:S07]  /*9ab0*/  ISETP.GT.AND P0, PT, R3, 0x8, P0 ;  /* 0x000000080300780c */ /* 0x000fce0000704270 */
[----:B------:R-:W-:Y:S04]  /*9ac0*/  @P2 STG.E.U16 desc[UR36][R4.64+0x1b2], R133 ;  /* 0x0001b28504002986 */ /* 0x000fe8000c101524 */
[----:B------:R-:W-:Y:S01]  /*9ad0*/  @P1 STG.E.U16 desc[UR36][R6.64+0x1b0], R134 ;  /* 0x0001b08606001986 */ /* 0x000fe2000c101524 */
[----:B------:R-:W-:-:S03]  /*9ae0*/  ISETP.GT.AND P1, PT, R0, 0xe8, PT ;  /* 0x000000e80000780c */ /* 0x000fc60003f24270 */
        /* <DEDUP_REMOVED lines=11> */
[C---:B------:R-:W-:Y:S02]  /*9ba0*/  ISETP.GT.AND P2, PT, R3.reuse, RZ, P0 ;  /* 0x000000ff0300720c */ /* 0x040fe40000744270 */
[----:B------:R-:W-:Y:S01]  /*9bb0*/  ISETP.GT.AND P0, PT, R3, 0x8, P0 ;  /* 0x000000080300780c */ /* 0x000fe20000704270 */
[----:B------:R-:W-:Y:S01]  /*9bc0*/  @P3 STG.E.U16 desc[UR36][R4.64+0x1d0], R140 ;  /* 0x0001d08c04003986 */ /* 0x000fe2000c101524 */
[----:B------:R-:W-:-:S04]  /*9bd0*/  ISETP.GT.AND P3, PT, R0, 0xf0, PT ;  /* 0x000000f00000780c */ /* 0x000fc80003f64270 */
[C---:B------:R-:W-:Y:S02]  /*9be0*/  ISETP.GT.AND P4, PT, R3.reuse, RZ, P3 ;  /* 0x000000ff0300720c */ /* 0x040fe40001f84270 */
[----:B------:R-:W-:-:S03]  /*9bf0*/  ISETP.GT.AND P3, PT, R3, 0x8, P3 ;  /* 0x000000080300780c */ /* 0x000fc60001f64270 */
[----:B------:R-:W-:Y:S01]  /*9c00*/  @P2 STG.E.U16 desc[UR36][R4.64+0x1d2], R141 ;  /* 0x0001d28d04002986 */ /* 0x000fe2000c101524 */
[----:B------:R-:W-:-:S03]  /*9c10*/  ISETP.GT.AND P2, PT, R0, 0xf8, PT ;  /* 0x000000f80000780c */ /* 0x000fc60003f44270 */
[----:B------:R-:W-:Y:S01]  /*9c20*/  @P1 STG.E.U16 desc[UR36][R6.64+0x1d0], R142 ;  /* 0x0001d08e06001986 */ /* 0x000fe2000c101524 */
[----:B------:R-:W-:-:S03]  /*9c30*/  ISETP.GT.AND P1, PT, R0, 0xf9, PT ;  /* 0x000000f90000780c */ /* 0x000fc60003f24270 */
[----:B------:R-:W-:Y:S01]  /*9c40*/  @P0 STG.E.U16 desc[UR36][R6.64+0x1d2], R143 ;  /* 0x0001d28f06000986 */ /* 0x000fe2000c101524 */
[----:B------:R-:W-:-:S03]  /*9c50*/  ISETP.GT.AND P0, PT, R0, 0xf1, PT ;  /* 0x000000f10000780c */ /* 0x000fc60003f04270 */
[----:B------:R-:W-:Y:S01]  /*9c60*/  @P4 STG.E.U16 desc[UR36][R4.64+0x1e0], R144 ;  /* 0x0001e09004004986 */ /* 0x000fe2000c101524 */
[C---:B------:R-:W-:Y:S02]  /*9c70*/  ISETP.GT.AND P4, PT, R3.reuse, RZ, P0 ;  /* 0x000000ff0300720c */ /* 0x040fe40000784270 */
[----:B------:R-:W-:-:S11]  /*9c80*/  ISETP.GT.AND P0, PT, R3, 0x8, P0 ;  /* 0x000000080300780c */ /* 0x000fd60000704270 */
[----:B------:R-:W-:Y:S01]  /*9c90*/  @P4 STG.E.U16 desc[UR36][R4.64+0x1e2], R145 ;  /* 0x0001e29104004986 */ /* 0x000fe2000c101524 */
[C---:B------:R-:W-:Y:S01]  /*9ca0*/  ISETP.GT.AND P4, PT, R3.reuse, RZ, P2 ;  /* 0x000000ff0300720c */ /* 0x040fe20001784270 */
[----:B------:R-:W-:Y:S01]  /*9cb0*/  @P0 IMAD.MOV.U32 R2, RZ, RZ, R6 ;  /* 0x000000ffff020224 */ /* 0x000fe200078e0006 */
[C---:B------:R-:W-:Y:S01]  /*9cc0*/  ISETP.GT.AND P2, PT, R3.reuse, 0x8, P2 ;  /* 0x000000080300780c */ /* 0x040fe20001744270 */
[----:B------:R-:W-:Y:S01]  /*9cd0*/  @P3 STG.E.U16 desc[UR36][R6.64+0x1e0], R146 ;  /* 0x0001e09206003986 */ /* 0x000fe2000c101524 */
[C---:B------:R-:W-:Y:S02]  /*9ce0*/  ISETP.GT.AND P3, PT, R3.reuse, RZ, P1 ;  /* 0x000000ff0300720c */ /* 0x040fe40000f64270 */
[----:B------:R-:W-:Y:S01]  /*9cf0*/  ISETP.GT.AND P1, PT, R3, 0x8, P1 ;  /* 0x000000080300780c */ /* 0x000fe20000f24270 */
[----:B------:R-:W-:-:S05]  /*9d00*/  @P0 IMAD.MOV.U32 R3, RZ, RZ, R7 ;  /* 0x000000ffff030224 */ /* 0x000fca00078e0007 */
[----:B------:R0:W-:Y:S02]  /*9d10*/  @P0 STG.E.U16 desc[UR36][R2.64+0x1e2], R147 ;  /* 0x0001e29302000986 */ /* 0x0001e4000c101524 */
[----:B0-----:R-:W-:Y:S02]  /*9d20*/  @P4 IMAD.MOV.U32 R2, RZ, RZ, R4 ;  /* 0x000000ffff024224 */ /* 0x001fe400078e0004 */
[----:B------:R-:W-:-:S05]  /*9d30*/  @P4 IMAD.MOV.U32 R3, RZ, RZ, R5 ;  /* 0x000000ffff034224 */ /* 0x000fca00078e0005 */
[----:B------:R0:W-:Y:S04]  /*9d40*/  @P4 STG.E.U16 desc[UR36][R2.64+0x1f0], R148 ;  /* 0x0001f09402004986 */ /* 0x0001e8000c101524 */
[----:B------:R1:W-:Y:S01]  /*9d50*/  @P3 STG.E.U16 desc[UR36][R4.64+0x1f2], R149 ;  /* 0x0001f29504003986 */ /* 0x0003e2000c101524 */
[----:B0-----:R-:W-:Y:S02]  /*9d60*/  @P2 IMAD.MOV.U32 R2, RZ, RZ, R6 ;  /* 0x000000ffff022224 */ /* 0x001fe400078e0006 */
[----:B------:R-:W-:-:S05]  /*9d70*/  @P2 IMAD.MOV.U32 R3, RZ, RZ, R7 ;  /* 0x000000ffff032224 */ /* 0x000fca00078e0007 */
[----:B------:R1:W-:Y:S04]  /*9d80*/  @P2 STG.E.U16 desc[UR36][R2.64+0x1f0], R150 ;  /* 0x0001f09602002986 */ /* 0x0003e8000c101524 */
[----:B------:R1:W-:Y:S02]  /*9d90*/  @P1 STG.E.U16 desc[UR36][R6.64+0x1f2], R151 ;  /* 0x0001f29706001986 */ /* 0x0003e4000c101524 */
.L_x_291:
[----:B------:R-:W-:Y:S05]  /*9da0*/  BSYNC B0 ;  /* 0x0000000000007941 */ /* 0x000fea0003800000 */
.L_x_37:
[----:B01----:R-:W2:Y:S01]  /*9db0*/  LDL.64 R2, [R1] ;  /* 0x0000000001027983 */ /* 0x003ea20000100a00 */
[----:B------:R-:W-:Y:S01]  /*9dc0*/  ULDC.64 UR4, c[0x0][0x650] ;  /* 0x0001940000047ab9 */ /* 0x000fe20000000a00 */
[----:B------:R0:W-:Y:S01]  /*9dd0*/  SYNCS.ARRIVE.TRANS64.A1T0 RZ, [R162+UR45], RZ ;  /* 0x000000ffa2ff79a7 */ /* 0x0001e2000810002d */
[----:B------:R-:W-:Y:S01]  /*9de0*/  PRMT R0, RZ, 0x7610, R0 ;  /* 0x00007610ff007816 */ /* 0x000fe20000000000 */
[----:B------:R-:W-:Y:S02]  /*9df0*/  IMAD.MOV.U32 R19, RZ, RZ, -0x1 ;  /* 0xffffffffff137424 */ /* 0x000fe400078e00ff */
[----:B-----5:R-:W-:Y:S01]  /*9e00*/  IMAD.MOV.U32 R22, RZ, RZ, -0x1 ;  /* 0xffffffffff167424 */ /* 0x020fe200078e00ff */
[----:B--2---:R-:W-:-:S04]  /*9e10*/  LEA R18, P0, R2, R18, 0x1 ;  /* 0x0000001202127211 */ /* 0x004fc800078008ff */
[----:B------:R-:W-:Y:S01]  /*9e20*/  LEA.HI.X R17, R2, R17, R23, 0x1, P0 ;  /* 0x0000001102117211 */ /* 0x000fe200000f0c17 */
[----:B------:R-:W-:Y:S01]  /*9e30*/  IMAD.MOV.U32 R2, RZ, RZ, -0x1 ;  /* 0xffffffffff027424 */ /* 0x000fe200078e00ff */
[----:B------:R-:W-:-:S04]  /*9e40*/  ISETP.GE.U32.AND P0, PT, R18, UR4, PT ;  /* 0x0000000412007c0c */ /* 0x000fc8000bf06070 */
[----:B------:R-:W-:-:S13]  /*9e50*/  ISETP.GE.U32.AND.EX P0, PT, R17, UR5, PT, P0 ;  /* 0x0000000511007c0c */ /* 0x000fda000bf06100 */
[----:B0-----:R-:W-:Y:S05]  /*9e60*/  @P0 BRA `(.L_x_292) ;  /* 0x0000000400700947 */ /* 0x001fea0003800000 */
[----:B------:R-:W0:Y:S01]  /*9e70*/  S2R R10, SR_CTAID.X ;  /* 0x00000000000a7919 */ /* 0x000e220000002500 */
[----:B---34-:R-:W1:Y:S01]  /*9e80*/  LDC.64 R8, c[0x0][0x628] ;  /* 0x00018a00ff087b82 */ /* 0x018e620000000a00 */
[----:B------:R-:W-:Y:S01]  /*9e90*/  ULDC UR4, c[0x0][0x150] ;  /* 0x0000540000047ab9 */ /* 0x000fe20000000800 */
[----:B------:R-:W-:Y:S01]  /*9ea0*/  IMAD.MOV.U32 R6, RZ, RZ, R18 ;  /* 0x000000ffff067224 */ /* 0x000fe200078e0012 */
[----:B------:R-:W2:Y:S01]  /*9eb0*/  S2R R20, SR_CTAID.Y ;  /* 0x0000000000147919 */ /* 0x000ea20000002600 */
[----:B------:R-:W-:-:S04]  /*9ec0*/  IMAD.MOV.U32 R7, RZ, RZ, R17 ;  /* 0x000000ffff077224 */ /* 0x000fc800078e0011 */
[----:B------:R-:W3:Y:S08]  /*9ed0*/  LDC R15, c[0x0][0x144] ;  /* 0x00005100ff0f7b82 */ /* 0x000ef00000000800 */
[----:B------:R-:W4:Y:S08]  /*9ee0*/  LDC R0, c[0x0][0x630] ;  /* 0x00018c00ff007b82 */ /* 0x000f300000000800 */
[----:B------:R-:W2:Y:S01]  /*9ef0*/  LDC.64 R12, c[0x0][0x620] ;  /* 0x00018800ff0c7b82 */ /* 0x000ea20000000a00 */
[----:B-1----:R-:W-:-:S04]  /*9f00*/  ISETP.NE.U32.AND P0, PT, R8, RZ, PT ;  /* 0x000000ff0800720c */ /* 0x002fc80003f05070 */
[----:B------:R-:W-:Y:S02]  /*9f10*/  ISETP.NE.AND.EX P0, PT, R9, RZ, PT, P0 ;  /* 0x000000ff0900720c */ /* 0x000fe40003f05300 */
[----:B0-----:R-:W-:-:S05]  /*9f20*/  I2FP.F32.U32 R2, R10 ;  /* 0x0000000a00027245 */ /* 0x001fca0000201000 */
[----:B------:R-:W-:-:S04]  /*9f30*/  FMUL R2, R2, UR4 ;  /* 0x0000000402027c20 */ /* 0x000fc80008400000 */
[----:B------:R0:W1:Y:S02]  /*9f40*/  F2I.U32.TRUNC.NTZ R14, R2 ;  /* 0x00000002000e7305 */ /* 0x000064000020f000 */
[----:B---34-:R-:W-:Y:S05]  /*9f50*/  @!P0 BRA `(.L_x_293) ;  /* 0x0000000000288947 */ /* 0x018fea0003800000 */
[----:B------:R-:W3:Y:S02]  /*9f60*/  LDC R3, c[0x0][0x634] ;  /* 0x00018d00ff037b82 */ /* 0x000ee40000000800 */
[----:B---3--:R-:W-:-:S05]  /*9f70*/  IADD3 R7, P0, R18, R3, RZ ;  /* 0x0000000312077210 */ /* 0x008fca0007f1e0ff */
[----:B------:R-:W-:-:S04]  /*9f80*/  IMAD.X R11, RZ, RZ, R17, P0 ;  /* 0x000000ffff0b7224 */ /* 0x000fc800000e0611 */
[----:B0-----:R-:W-:-:S04]  /*9f90*/  IMAD.WIDE.U32 R2, R11, R8, RZ ;  /* 0x000000080b027225 */ /* 0x001fc800078e00ff */
[----:B------:R-:W-:-:S04]  /*9fa0*/  IMAD.WIDE.U32 R4, P0, R7, R9, R2 ;  /* 0x0000000907047225 */ /* 0x000fc80007800002 */
[----:B------:R-:W-:-:S04]  /*9fb0*/  IMAD.WIDE.U32 R2, R7, R8, RZ ;  /* 0x0000000807027225 */ /* 0x000fc800078e00ff */
[----:B------:R-:W-:Y:S01]  /*9fc0*/  IMAD.X R7, RZ, RZ, RZ, P0 ;  /* 0x000000ffff077224 */ /* 0x000fe200000e06ff */
[----:B------:R-:W-:Y:S01]  /*9fd0*/  IADD3 RZ, P0, R3, R4, RZ ;  /* 0x0000000403ff7210 */ /* 0x000fe20007f1e0ff */
[----:B------:R-:W-:-:S04]  /*9fe0*/  IMAD.MOV.U32 R6, RZ, RZ, R5 ;  /* 0x000000ffff067224 */ /* 0x000fc800078e0005 */
[----:B------:R-:W-:-:S08]  /*9ff0*/  IMAD.WIDE.U32.X R6, R11, R9, R6, P0 ;  /* 0x000000090b067225 */ /* 0x000fd000000e0406 */
.L_x_293:
[----:B------:R-:W3:Y:S01]  /*a000*/  LDC.64 R26, c[0x0][0x640] ;  /* 0x00019000ff1a7b82 */ /* 0x000ee20000000a00 */
[-C--:B------:R-:W-:Y:S01]  /*a010*/  SHF.R.U64 R11, R6, R0.reuse, R7 ;  /* 0x00000000060b7219 */ /* 0x080fe20000001207 */
[----:B------:R-:W-:Y:S01]  /*a020*/  IMAD.MOV.U32 R19, RZ, RZ, R17 ;  /* 0x000000ffff137224 */ /* 0x000fe200078e0011 */
[----:B------:R-:W-:Y:S01]  /*a030*/  SHF.R.U32.HI R0, RZ, R0, R7 ;  /* 0x00000000ff007219 */ /* 0x000fe20000011607 */
[----:B-1----:R-:W-:Y:S01]  /*a040*/  IMAD.MOV R14, RZ, RZ, -R14 ;  /* 0x000000ffff0e7224 */ /* 0x002fe200078e0a0e */
[----:B------:R-:W-:Y:S01]  /*a050*/  IADD3 R5, P0, RZ, -R11, RZ ;  /* 0x8000000bff057210 */ /* 0x000fe20007f1e0ff */
[----:B------:R-:W-:Y:S01]  /*a060*/  ULDC UR4, c[0x0][0x154] ;  /* 0x0000550000047ab9 */ /* 0x000fe20000000800 */
[----:B------:R-:W-:Y:S01]  /*a070*/  IMAD.MOV.U32 R7, RZ, RZ, 0x1 ;  /* 0x00000001ff077424 */ /* 0x000fe200078e00ff */
[----:B------:R-:W1:Y:S01]  /*a080*/  LDC R4, c[0x0][0x618] ;  /* 0x00018600ff047b82 */ /* 0x000e620000000800 */
[----:B------:R-:W-:Y:S02]  /*a090*/  IMAD R22, R15, R14, R10 ;  /* 0x0000000e0f167224 */ /* 0x000fe400078e020a */
[----:B------:R-:W-:-:S04]  /*a0a0*/  IMAD.X R3, RZ, RZ, ~R0, P0 ;  /* 0x000000ffff037224 */ /* 0x000fc800000e0e00 */
[-C--:B--2---:R-:W-:Y:S01]  /*a0b0*/  IMAD R0, R3, R12.reuse, RZ ;  /* 0x0000000c03007224 */ /* 0x084fe200078e02ff */
[----:B------:R-:W2:Y:S01]  /*a0c0*/  LDC R6, c[0x0][0x608] ;  /* 0x00018200ff067b82 */ /* 0x000ea20000000800 */
[----:B0-----:R-:W-:-:S04]  /*a0d0*/  IMAD.WIDE.U32 R2, R5, R12, R18 ;  /* 0x0000000c05027225 */ /* 0x001fc800078e0012 */
[----:B------:R-:W-:Y:S01]  /*a0e0*/  IMAD R5, R5, R13, R0 ;  /* 0x0000000d05057224 */ /* 0x000fe200078e0200 */
[----:B------:R-:W-:Y:S02]  /*a0f0*/  I2FP.F32.U32 R0, R20 ;  /* 0x0000001400007245 */ /* 0x000fe40000201000 */
[----:B------:R-:W0:Y:S01]  /*a100*/  LDC R24, c[0x0][0x658] ;  /* 0x00019600ff187b82 */ /* 0x000e220000000800 */
[----:B------:R-:W-:Y:S01]  /*a110*/  IMAD.IADD R3, R3, 0x1, R5 ;  /* 0x0000000103037824 */ /* 0x000fe200078e0205 */
[----:B---3--:R-:W-:Y:S01]  /*a120*/  ISETP.NE.U32.AND P0, PT, R26, RZ, PT ;  /* 0x000000ff1a00720c */ /* 0x008fe20003f05070 */
[----:B------:R-:W-:Y:S01]  /*a130*/  FMUL R0, R0, UR4 ;  /* 0x0000000400007c20 */ /* 0x000fe20008400000 */
[----:B------:R-:W-:Y:S02]  /*a140*/  IMAD.MOV.U32 R5, RZ, RZ, -0x1 ;  /* 0xffffffffff057424 */ /* 0x000fe400078e00ff */
[----:B------:R-:W-:Y:S01]  /*a150*/  ISETP.NE.AND.EX P0, PT, R27, RZ, PT, P0 ;  /* 0x000000ff1b00720c */ /* 0x000fe20003f05300 */
[----:B------:R3:W4:Y:S01]  /*a160*/  F2I.U32.TRUNC.NTZ R12, R0 ;  /* 0x00000000000c7305 */ /* 0x000722000020f000 */
[----:B------:R-:W3:Y:S01]  /*a170*/  LDC R15, c[0x0][0x148] ;  /* 0x00005200ff0f7b82 */ /* 0x000ee20000000800 */
[----:B-1----:R-:W-:-:S02]  /*a180*/  SHF.R.U64 R10, R2, R4, R3 ;  /* 0x00000004020a7219 */ /* 0x002fc40000001203 */
[----:B------:R-:W-:-:S05]  /*a190*/  SHF.R.U32.HI R3, RZ, R4, R3 ;  /* 0x00000004ff037219 */ /* 0x000fca0000011603 */
[----:B------:R-:W1:Y:S01]  /*a1a0*/  LDC R14, c[0x0][0x600] ;  /* 0x00018000ff0e7b82 */ /* 0x000e620000000800 */
[-CC-:B--2---:R-:W-:Y:S02]  /*a1b0*/  SHF.R.U64 R8, R10, R6.reuse, R3.reuse ;  /* 0x000000060a087219 */ /* 0x184fe40000001203 */
[----:B------:R-:W-:-:S05]  /*a1c0*/  SHF.R.U32.HI R3, RZ, R6, R3 ;  /* 0x00000006ff037219 */ /* 0x000fca0000011603 */
[----:B------:R-:W2:Y:S01]  /*a1d0*/  LDC R21, c[0x0][0x648] ;  /* 0x00019200ff157b82 */ /* 0x000ea20000000800 */
[-CC-:B0-----:R-:W-:Y:S02]  /*a1e0*/  SHF.R.U64 R13, R8, R24.reuse, R3.reuse ;  /* 0x00000018080d7219 */ /* 0x181fe40000001203 */
[-C--:B------:R-:W-:Y:S02]  /*a1f0*/  SHF.L.U32 R5, R5, R24.reuse, RZ ;  /* 0x0000001805057219 */ /* 0x080fe400000006ff */
[-C--:B------:R-:W-:Y:S01]  /*a200*/  SHF.R.U32.HI R3, RZ, R24.reuse, R3 ;  /* 0x00000018ff037219 */ /* 0x080fe20000011603 */
[----:B------:R-:W-:Y:S01]  /*a210*/  IMAD.MOV.U32 R2, RZ, RZ, R13 ;  /* 0x000000ffff027224 */ /* 0x000fe200078e000d */
[----:B------:R-:W-:Y:S01]  /*a220*/  SHF.L.U32 R24, R7, R24, RZ ;  /* 0x0000001807187219 */ /* 0x000fe200000006ff */
[----:B------:R-:W0:Y:S01]  /*a230*/  LDC R25, c[0x0][0x638] ;  /* 0x00018e00ff197b82 */ /* 0x000e220000000800 */
[----:B------:R-:W-:-:S07]  /*a240*/  LOP3.LUT R19, RZ, R5, RZ, 0x33, !PT ;  /* 0x00000005ff137212 */ /* 0x000fce00078e33ff */
[----:B------:R-:W0:Y:S01]  /*a250*/  LDC R28, c[0x0][0x610] ;  /* 0x00018400ff1c7b82 */ /* 0x000e220000000800 */
[----:B----4-:R-:W-:Y:S05]  /*a260*/  @!P0 BRA `(.L_x_294) ;  /* 0x0000000000288947 */ /* 0x010fea0003800000 */
[----:B---3--:R-:W3:Y:S02]  /*a270*/  LDC R0, c[0x0][0x64c] ;  /* 0x00019300ff007b82 */ /* 0x008ee40000000800 */
[----:B---3--:R-:W-:-:S05]  /*a280*/  IADD3 R7, P0, R13, R0, RZ ;  /* 0x000000000d077210 */ /* 0x008fca0007f1e0ff */
        /* <DEDUP_REMOVED lines=8> */
.L_x_294:
[----:B------:R-:W4:Y:S01]  /*a310*/  LDC R4, c[0x0][0x65c] ;  /* 0x00019700ff047b82 */ /* 0x000f220000000800 */
[----:B--23--:R-:W-:Y:S01]  /*a320*/  SHF.R.U64 R0, R2, R21, R3 ;  /* 0x0000001502007219 */ /* 0x00cfe20000001203 */
[----:B-1----:R-:W-:Y:S01]  /*a330*/  VIADD R3, R14, 0xffffffff ;  /* 0xffffffff0e037836 */ /* 0x002fe20000000000 */
[----:B------:R-:W-:Y:S01]  /*a340*/  LOP3.LUT R19, R8, R19, RZ, 0xc0, !PT ;  /* 0x0000001308137212 */ /* 0x000fe200078ec0ff */
[----:B------:R-:W-:Y:S02]  /*a350*/  IMAD.MOV R12, RZ, RZ, -R12 ;  /* 0x000000ffff0c7224 */ /* 0x000fe400078e0a0c */
[----:B------:R-:W-:Y:S01]  /*a360*/  IMAD.MOV R2, RZ, RZ, -R0 ;  /* 0x000000ffff027224 */ /* 0x000fe200078e0a00 */
[----:B------:R-:W-:Y:S01]  /*a370*/  LOP3.LUT R3, R10, R3, RZ, 0xc0, !PT ;  /* 0x000000030a037212 */ /* 0x000fe200078ec0ff */
[----:B------:R-:W-:Y:S02]  /*a380*/  IMAD R19, R24, R0, R19 ;  /* 0x0000000018137224 */ /* 0x000fe400078e0213 */
[----:B0-----:R-:W-:-:S04]  /*a390*/  IMAD R0, R2, R25, R13 ;  /* 0x0000001902007224 */ /* 0x001fc800078e020d */
[----:B------:R-:W-:Y:S01]  /*a3a0*/  IMAD R2, R0, R14, R3 ;  /* 0x0000000e00027224 */ /* 0x000fe200078e0203 */
[----:B----4-:R-:W-:Y:S01]  /*a3b0*/  ISETP.NE.AND P0, PT, R4, 0x1, PT ;  /* 0x000000010400780c */ /* 0x010fe20003f05270 */
[----:B------:R-:W-:-:S05]  /*a3c0*/  IMAD.MOV.U32 R4, RZ, RZ, 0x1 ;  /* 0x00000001ff047424 */ /* 0x000fca00078e00ff */
[----:B------:R-:W-:-:S07]  /*a3d0*/  PRMT R0, R4, 0x7610, R0 ;  /* 0x0000761004007816 */ /* 0x000fce0000000000 */
[----:B------:R-:W-:-:S04]  /*a3e0*/  @P0 IMAD R22, R15, R12, R20 ;  /* 0x0000000c0f160224 */ /* 0x000fc800078e0214 */
[----:B------:R-:W-:-:S05]  /*a3f0*/  IMAD R19, R19, R28, R22 ;  /* 0x0000001c13137224 */ /* 0x000fca00078e0216 */
[----:B------:R-:W-:Y:S02]  /*a400*/  SEL R22, R2, R19, !P0 ;  /* 0x0000001302167207 */ /* 0x000fe40004000000 */
[----:B------:R-:W-:Y:S01]  /*a410*/  SEL R19, R19, R2, !P0 ;  /* 0x0000000213137207 */ /* 0x000fe20004000000 */
[----:B------:R-:W-:-:S07]  /*a420*/  IMAD.MOV.U32 R2, RZ, RZ, R11 ;  /* 0x000000ffff027224 */ /* 0x000fce00078e000b */
.L_x_292:
[----:B------:R-:W-:Y:S02]  /*a430*/  LOP3.LUT P0, RZ, R0, 0xff, RZ, 0xc0, !PT ;  /* 0x000000ff00ff7812 */ /* 0x000fe4000780c0ff */
[----:B------:R-:W-:-:S11]  /*a440*/  LOP3.LUT R175, R175, 0x1, RZ, 0x3c, !PT ;  /* 0x00000001afaf7812 */ /* 0x000fd600078e3cff */
[----:B------:R-:W-:Y:S05]  /*a450*/  @P0 BRA `(.L_x_295) ;  /* 0xffffff7000b40947 */ /* 0x000fea000383ffff */
[----:B------:R-:W-:Y:S05]  /*a460*/  EXIT ;  /* 0x000000000000794d */ /* 0x000fea0003800000 */
.L_x_18:
[----:B------:R-:W-:-:S08]  /*a470*/  ISETP.NE.AND P0, PT, R5, RZ, PT ;  /* 0x000000ff0500720c */ /* 0x000fd00003f05270 */
[----:B0-2---:R-:W0:-:S00]  /*a480*/  USETMAXREG.DEALLOC.CTAPOOL 0x28 ;  /* 0x00000028000079c8 */ /* 0x005e0000080e0500 */
[----:B------:R-:W-:Y:S05]  /*a490*/  @P0 EXIT ;  /* 0x000000000000094d */ /* 0x000fea0003800000 */
[----:B0-----:R-:W-:Y:S01]  /*a4a0*/  LOP3.LUT P0, RZ, R8, 0xff, RZ, 0xc0, !PT ;  /* 0x000000ff08ff7812 */ /* 0x001fe2000780c0ff */
[----:B------:R-:W-:Y:S02]  /*a4b0*/  IMAD.MOV.U32 R0, RZ, RZ, 0x1 ;  /* 0x00000001ff007424 */ /* 0x000fe400078e00ff */
[----:B------:R-:W-:-:S10]  /*a4c0*/  IMAD.MOV.U32 R8, RZ, RZ, RZ ;  /* 0x000000ffff087224 */ /* 0x000fd400078e00ff */
[----:B------:R-:W-:Y:S05]  /*a4d0*/  @!P0 BRA `(.L_x_296) ;  /* 0x0000000c00388947 */ /* 0x000fea0003800000 */
[----:B------:R-:W0:Y:S01]  /*a4e0*/  S2UR UR8, SR_CgaCtaId ;  /* 0x00000000000879c3 */ /* 0x000e220000008800 */
[----:B------:R-:W-:Y:S01]  /*a4f0*/  LOP3.LUT P0, RZ, R4, 0x1f, RZ, 0xc0, !PT ;  /* 0x0000001f04ff7812 */ /* 0x000fe2000780c0ff */
[----:B------:R-:W-:Y:S01]  /*a500*/  ULDC UR5, c[0x0][0x658] ;  /* 0x0001960000057ab9 */ /* 0x000fe20000000800 */
[----:B------:R-:W-:Y:S01]  /*a510*/  UMOV UR6, 0xffffffff ;  /* 0xffffffff00067882 */ /* 0x000fe20000000000 */
[----:B------:R-:W-:Y:S01]  /*a520*/  BSSY B0, `(.L_x_296) ;  /* 0x00000c9000007945 */ /* 0x000fe20003800000 */
[----:B------:R-:W-:Y:S01]  /*a530*/  USHF.L.U32 UR6, UR6, UR5, URZ ;  /* 0x0000000506067299 */ /* 0x000fe2000800063f */
[C---:B------:R-:W-:Y:S01]  /*a540*/  ISETP.NE.AND P2, PT, R3.reuse, RZ, PT ;  /* 0x000000ff0300720c */ /* 0x040fe20003f45270 */
[----:B------:R-:W-:Y:S01]  /*a550*/  IMAD.MOV.U32 R9, RZ, RZ, 0x1 ;  /* 0x00000001ff097424 */ /* 0x000fe200078e00ff */
[----:B------:R-:W-:Y:S01]  /*a560*/  ISETP.NE.OR P0, PT, R3, RZ, !P0 ;  /* 0x000000ff0300720c */ /* 0x000fe20004705670 */
[----:B------:R-:W-:Y:S01]  /*a570*/  IMAD.MOV.U32 R0, RZ, RZ, 0x1 ;  /* 0x00000001ff007424 */ /* 0x000fe200078e00ff */
[----:B------:R-:W-:Y:S01]  /*a580*/  LOP3.LUT R6, R16, 0x2, RZ, 0xfc, !PT ;  /* 0x0000000210067812 */ /* 0x000fe200078efcff */
[----:B------:R-:W-:Y:S01]  /*a590*/  IMAD.MOV.U32 R8, RZ, RZ, RZ ;  /* 0x000000ffff087224 */ /* 0x000fe200078e00ff */
[----:B------:R-:W-:Y:S01]  /*a5a0*/  ULDC UR4, c[0x0][0x600] ;  /* 0x0001800000047ab9 */ /* 0x000fe20000000800 */
[----:B------:R-:W-:Y:S01]  /*a5b0*/  UMOV UR7, 0x1 ;  /* 0x0000000100077882 */ /* 0x000fe20000000000 */
[----:B------:R-:W-:-:S02]  /*a5c0*/  UIADD3 UR22, UR40, 0x1, URZ ;  /* 0x0000000128167890 */ /* 0x000fc4000fffe03f */
[----:B------:R-:W-:Y:S02]  /*a5d0*/  UIADD3 UR15, UR4, -0x1, URZ ;  /* 0xffffffff040f7890 */ /* 0x000fe4000fffe03f */
[----:B------:R-:W-:Y:S02]  /*a5e0*/  USHF.L.U32 UR17, UR7, UR5, URZ ;  /* 0x0000000507117299 */ /* 0x000fe4000800063f */
[----:B------:R-:W-:Y:S01]  /*a5f0*/  ULOP3.LUT UR16, URZ, UR6, URZ, 0x33, !UPT ;  /* 0x000000063f107292 */ /* 0x000fe2000f8e333f */
[----:B------:R-:W-:Y:S01]  /*a600*/  ULDC.64 UR20, c[0x0][0x198] ;  /* 0x0000660000147ab9 */ /* 0x000fe20000000a00 */
[----:B0-----:R-:W-:-:S10]  /*a610*/  IMAD.U32 R7, RZ, RZ, UR8 ;  /* 0x00000008ff077e24 */ /* 0x001fd4000f8e00ff */
.L_x_308:
[----:B------:R-:W-:-:S03]  /*a620*/  UMOV UR4, 0xffffffff ;  /* 0xffffffff00047882 */ /* 0x000fc60000000000 */
[----:B------:R-:W-:Y:S05]  /*a630*/  BRA.DIV UR4, `(.L_x_297) ;  /* 0x0000001204f07947 */ /* 0x000fea000b800000 */
[----:B------:R-:W-:-:S13]  /*a640*/  ELECT P6, URZ, PT ;  /* 0x00000000003f782f */ /* 0x000fda00038c0000 */
.L_x_328:
[----:B------:R-:W0:Y:S01]  /*a650*/  LDC R3, c[0x0][0x28c] ;  /* 0x0000a300ff037b82 */ /* 0x000e220000000800 */
[----:B------:R-:W-:Y:S01]  /*a660*/  BSSY B1, `(.L_x_298) ;  /* 0x000003c000017945 */ /* 0x000fe20003800000 */
[----:B0-----:R-:W-:-:S13]  /*a670*/  ISETP.LT.OR P6, PT, R3, 0x1, !P6 ;  /* 0x000000010300780c */ /* 0x001fda00077c1670 */
[----:B------:R-:W-:Y:S05]  /*a680*/  @P6 BRA `(.L_x_299) ;  /* 0x0000000000e46947 */ /* 0x000fea0003800000 */
[----:B------:R-:W-:Y:S02]  /*a690*/  IMAD R7, R19, 0x2, R7 ;  /* 0x0000000213077824 */ /* 0x000fe400078e0207 */
[----:B------:R-:W-:Y:S02]  /*a6a0*/  IMAD.SHL.U32 R22, R22, 0x100, RZ ;  /* 0x0000010016167824 */ /* 0x000fe400078e00ff */
[----:B------:R-:W-:Y:S02]  /*a6b0*/  IMAD.MOV.U32 R14, RZ, RZ, RZ ;  /* 0x000000ffff0e7224 */ /* 0x000fe400078e00ff */
[----:B------:R-:W-:Y:S02]  /*a6c0*/  IMAD.U32 R15, RZ, RZ, UR22 ;  /* 0x00000016ff0f7e24 */ /* 0x000fe4000f8e00ff */
[----:B------:R-:W-:Y:S02]  /*a6d0*/  IMAD.MOV.U32 R3, RZ, RZ, R0 ;  /* 0x000000ffff037224 */ /* 0x000fe400078e0000 */
[----:B------:R-:W-:-:S02]  /*a6e0*/  IMAD.MOV.U32 R4, RZ, RZ, R8 ;  /* 0x000000ffff047224 */ /* 0x000fc400078e0008 */
[----:B------:R-:W-:-:S07]  /*a6f0*/  IMAD.SHL.U32 R11, R7, 0x20, RZ ;  /* 0x00000020070b7824 */ /* 0x000fce00078e00ff */
.L_x_303:
[----:B------:R-:W0:Y:S01]  /*a700*/  S2UR UR4, SR_CgaCtaId ;  /* 0x00000000000479c3 */ /* 0x000e220000008800 */
[----:B------:R-:W-:Y:S02]  /*a710*/  MOV R10, 0x400 ;  /* 0x00000400000a7802 */ /* 0x000fe40000000f00 */
[----:B------:R-:W-:Y:S01]  /*a720*/  SHF.L.U32 R5, R3, 0x1f, RZ ;  /* 0x0000001f03057819 */ /* 0x000fe200000006ff */
[----:B0-----:R-:W-:-:S05]  /*a730*/  IMAD.U32 R7, RZ, RZ, UR4 ;  /* 0x00000004ff077e24 */ /* 0x001fca000f8e00ff */
[----:B------:R-:W-:Y:S02]  /*a740*/  LEA R13, R7, R10, 0x18 ;  /* 0x0000000a070d7211 */ /* 0x000fe400078ec0ff */
[----:B------:R-:W0:Y:S03]  /*a750*/  @!P2 LDC R10, c[0x0][0x500] ;  /* 0x00014000ff0aab82 */ /* 0x000e260000000800 */
[----:B------:R-:W-:-:S04]  /*a760*/  IMAD R12, R4, 0x8, R13 ;  /* 0x00000008040c7824 */ /* 0x000fc800078e020d */
[----:B------:R-:W1:Y:S02]  /*a770*/  SYNCS.PHASECHK.TRANS64.TRYWAIT P1, [R12+URZ+0x58], R5 ;  /* 0x000058050c0075a7 */ /* 0x000e64000802017f */
[----:B-1----:R-:W-:Y:S05]  /*a780*/  @!P1 BRA `(.L_x_300) ;  /* 0x0000001000bc9947 */ /* 0x002fea0003800000 */
.L_x_329:
[----:B-1----:R-:W-:Y:S01]  /*a790*/  PRMT R5, R6, 0x9910, RZ ;  /* 0x0000991006057816 */ /* 0x002fe200000000ff */
[----:B0-----:R0:W-:Y:S03]  /*a7a0*/  @!P2 SYNCS.ARRIVE.TRANS64 RZ, [R12+URZ], R10 ;  /* 0x0000000a0cffa9a7 */ /* 0x0011e6000800003f */
[----:B------:R-:W-:-:S13]  /*a7b0*/  ISETP.NE.AND P1, PT, R5, 0x2, PT ;  /* 0x000000020500780c */ /* 0x000fda0003f25270 */
[----:B0-----:R-:W-:Y:S05]  /*a7c0*/  @P1 BRA `(.L_x_301) ;  /* 0x0000000000041947 */ /* 0x001fea0003800000 */
[----:B------:R-:W-:Y:S01]  /*a7d0*/  BPT.TRAP 0x1 ;  /* 0x000000040000795c */ /* 0x000fe20000300000 */
.L_x_301:
[----:B------:R-:W-:Y:S05]  /*a7e0*/  @P0 BRA `(.L_x_302) ;  /* 0x0000000000040947 */ /* 0x000fea0003800000 */
[----:B------:R-:W-:Y:S01]  /*a7f0*/  BPT.TRAP 0x1 ;  /* 0x000000040000795c */ /* 0x000fe20000300000 */
.L_x_302:
[----:B------:R-:W-:Y:S01]  /*a800*/  IMAD R5, R4, 0x2, R7 ;  /* 0x0000000204057824 */ /* 0x000fe200078e0207 */
[----:B------:R-:W-:Y:S01]  /*a810*/  R2UR UR9, R12 ;  /* 0x000000000c0972ca */ /* 0x000fe200000e0000 */
[----:B------:R-:W-:Y:S01]  /*a820*/  VIADD R15, R15, 0xffffffff ;  /* 0xffffffff0f0f7836 */ /* 0x000fe20000000000 */
[----:B------:R-:W-:Y:S01]  /*a830*/  UIADD3 UR4, UP0, UR20, 0xf0, URZ ;  /* 0x000000f014047890 */ /* 0x000fe2000ff1e03f */
[----:B------:R-:W-:Y:S01]  /*a840*/  IMAD.SHL.U32 R5, R5, 0x400, RZ ;  /* 0x0000040005057824 */ /* 0x000fe200078e00ff */
[----:B------:R-:W-:Y:S01]  /*a850*/  R2UR UR11, R11 ;  /* 0x000000000b0b72ca */ /* 0x000fe200000e0000 */
[----:B------:R-:W-:Y:S01]  /*a860*/  UIADD3 UR24, UP1, UR20, 0x1f0, URZ ;  /* 0x000001f014187890 */ /* 0x000fe2000ff3e03f */
[----:B------:R-:W-:Y:S01]  /*a870*/  R2UR UR10, R14 ;  /* 0x000000000e0a72ca */ /* 0x000fe200000e0000 */
[--C-:B------:R-:W-:Y:S01]  /*a880*/  IMAD R5, R5, 0x2, R13.reuse ;  /* 0x0000000205057824 */ /* 0x100fe200078e020d */
[----:B------:R-:W-:Y:S01]  /*a890*/  R2UR UR12, R2 ;  /* 0x00000000020c72ca */ /* 0x000fe200000e0000 */
[----:B------:R-:W-:Y:S01]  /*a8a0*/  IMAD R13, R4, 0x4000, R13 ;  /* 0x00004000040d7824 */ /* 0x000fe200078e020d */
[----:B------:R-:W-:Y:S01]  /*a8b0*/  R2UR UR18, R22 ;  /* 0x00000000161272ca */ /* 0x000fe200000e0000 */
[----:B------:R-:W-:Y:S01]  /*a8c0*/  VIADD R4, R4, 0x1 ;  /* 0x0000000104047836 */ /* 0x000fe20000000000 */
[----:B------:R-:W-:Y:S01]  /*a8d0*/  R2UR UR5, R5 ;  /* 0x00000000050572ca */ /* 0x000fe200000e0000 */
[----:B------:R-:W-:Y:S01]  /*a8e0*/  UIADD3.X UR25, URZ, UR21, URZ, UP1, !UPT ;  /* 0x000000153f197290 */ /* 0x000fe20008ffe43f */
[----:B------:R-:W-:Y:S01]  /*a8f0*/  R2UR UR8, R13 ;  /* 0x000000000d0872ca */ /* 0x000fe200000e0000 */
[----:B------:R-:W-:Y:S01]  /*a900*/  UMOV UR19, 0x30000 ;  /* 0x0003000000137882 */ /* 0x000fe20000000000 */
[----:B------:R-:W-:Y:S01]  /*a910*/  ISETP.GT.AND P3, PT, R15, 0x1, PT ;  /* 0x000000010f00780c */ /* 0x000fe20003f64270 */
[----:B------:R-:W-:Y:S01]  /*a920*/  UMOV UR6, 0x0 ;  /* 0x0000000000067882 */ /* 0x000fe20000000000 */
[----:B------:R-:W-:Y:S01]  /*a930*/  UMOV UR7, 0x10000000 ;  /* 0x1000000000077882 */ /* 0x000fe20000000000 */
[----:B------:R-:W-:Y:S01]  /*a940*/  ISETP.NE.AND P1, PT, R4, 0xb, PT ;  /* 0x0000000b0400780c */ /* 0x000fe20003f25270 */
[----:B------:R-:W-:-:S03]  /*a950*/  VIADD R14, R14, 0x20 ;  /* 0x000000200e0e7836 */ /* 0x000fc60000000000 */
[----:B------:R-:W-:Y:S02]  /*a960*/  SEL R10, RZ, 0x1, P1 ;  /* 0x00000001ff0a7807 */ /* 0x000fe40000800000 */
[----:B------:R-:W-:Y:S01]  /*a970*/  UIADD3 UR13, UR5, 0x180, URZ ;  /* 0x00000180050d7890 */ /* 0x000fe2000fffe03f */
[----:B------:R-:W-:Y:S01]  /*a980*/  SEL R4, R4, RZ, P1 ;  /* 0x000000ff04047207 */ /* 0x000fe20000800000 */
[----:B------:R-:W-:Y:S01]  /*a990*/  UIADD3.X UR5, URZ, UR21, URZ, UP0, !UPT ;  /* 0x000000153f057290 */ /* 0x000fe200087fe43f */
[----:B------:R-:W-:Y:S01]  /*a9a0*/  LOP3.LUT R3, R3, R10, RZ, 0x3c, !PT ;  /* 0x0000000a03037212 */ /* 0x000fe200078e3cff */
[----:B------:R-:W-:-:S03]  /*a9b0*/  UIADD3 UR14, UR8, 0xb180, URZ ;  /* 0x0000b180080e7890 */ /* 0x000fc6000fffe03f */
[----:B------:R-:W-:-:S04]  /*a9c0*/  UMOV UR8, UR13 ;  /* 0x0000000d00087c82 */ /* 0x000fc80008000000 */
[----:B------:R0:W-:Y:S02]  /*a9d0*/  UTMALDG.3D.MULTICAST [UR8], [UR4], UR19, desc[UR6] ;  /* 0x00000608040073b4 */ /* 0x0001e40008011813 */
[----:B0-----:R-:W-:Y:S01]  /*a9e0*/  UMOV UR8, UR14 ;  /* 0x0000000e00087c82 */ /* 0x001fe20008000000 */
[----:B------:R-:W-:Y:S02]  /*a9f0*/  UMOV UR11, UR18 ;  /* 0x00000012000b7c82 */ /* 0x000fe40008000000 */
[----:B------:R0:W-:Y:S02]  /*aa00*/  UTMALDG.3D [UR8], [UR24], desc[UR6] ;  /* 0x00000608180075b4 */ /* 0x0001e40008011000 */
[----:B0-----:R-:W-:Y:S05]  /*aa10*/  @P3 BRA `(.L_x_303) ;  /* 0xfffffffc00383947 */ /* 0x001fea000383ffff */
.L_x_299:
[----:B------:R-:W-:Y:S05]  /*aa20*/  BSYNC B1 ;  /* 0x0000000000017941 */ /* 0x000fea0003800000 */
.L_x_298:
[----:B------:R-:W2:Y:S01]  /*aa30*/  LDL.64 R12, [R1] ;  /* 0x00000000010c7983 */ /* 0x000ea20000100a00 */
[----:B------:R-:W-:Y:S01]  /*aa40*/  LOP3.LUT P4, RZ, R9, 0xff, RZ, 0xc0, !PT ;  /* 0x000000ff09ff7812 */ /* 0x000fe2000788c0ff */
[----:B------:R-:W-:Y:S01]  /*aa50*/  VIADD R8, R8, UR40 ;  /* 0x0000002808087c36 */ /* 0x000fe20008000000 */
[----:B------:R-:W-:Y:S01]  /*aa60*/  ULDC.64 UR4, c[0x0][0x650] ;  /* 0x0001940000047ab9 */ /* 0x000fe20000000a00 */
[----:B------:R-:W-:Y:S01]  /*aa70*/  IMAD.U32 R5, RZ, RZ, UR40 ;  /* 0x00000028ff057e24 */ /* 0x000fe2000f8e00ff */
[----:B------:R-:W-:Y:S01]  /*aa80*/  UISETP.GE.U32.AND UP0, UPT, UR40, 0xb, UPT ;  /* 0x0000000b2800788c */ /* 0x000fe2000bf06070 */
[----:B------:R-:W-:Y:S01]  /*aa90*/  BSSY B1, `(.L_x_304) ;  /* 0x000006f000017945 */ /* 0x000fe20003800000 */
[----:B------:R-:W-:Y:S01]  /*aaa0*/  ISETP.GT.U32.AND P1, PT, R8, 0xa, PT ;  /* 0x0000000a0800780c */ /* 0x000fe20003f24070 */
[----:B------:R-:W-:Y:S01]  /*aab0*/  IMAD.MOV.U32 R19, RZ, RZ, -0x1 ;  /* 0xffffffffff137424 */ /* 0x000fe200078e00ff */
[----:B------:R-:W-:Y:S01]  /*aac0*/  PRMT R9, RZ, 0x7610, R9 ;  /* 0x00007610ff097816 */ /* 0x000fe20000000009 */
[----:B------:R-:W-:Y:S01]  /*aad0*/  IMAD.MOV.U32 R22, RZ, RZ, -0x1 ;  /* 0xffffffffff167424 */ /* 0x000fe200078e00ff */
[----:B------:R-:W-:-:S02]  /*aae0*/  ISETP.LT.U32.AND P1, PT, R5, 0xb, P1 ;  /* 0x0000000b0500780c */ /* 0x000fc40000f21070 */
[----:B------:R-:W-:Y:S01]  /*aaf0*/  PLOP3.LUT P3, PT, PT, PT, UP0, 0x80, 0x0 ;  /* 0x000000000000781c */ /* 0x000fe20003f6f008 */
[----:B------:R-:W0:Y:S01]  /*ab00*/  @P4 S2R R7, SR_CgaCtaId ;  /* 0x0000000000074919 */ /* 0x000e220000008800 */
[----:B------:R-:W-:-:S04]  /*ab10*/  @P4 MOV R2, 0x400 ;  /* 0x0000040000024802 */ /* 0x000fc80000000f00 */
[----:B0-----:R-:W-:Y:S01]  /*ab20*/  @P4 LEA R4, R7, R2, 0x18 ;  /* 0x0000000207044211 */ /* 0x001fe200078ec0ff */
[----:B------:R-:W-:-:S03]  /*ab30*/  IMAD.WIDE.U32 R2, R8, -0x45d1745d, RZ ;  /* 0xba2e8ba308027825 */ /* 0x000fc600078e00ff */
[----:B------:R0:W-:Y:S01]  /*ab40*/  @P4 SYNCS.ARRIVE.TRANS64.A1T0 RZ, [R4+URZ+0xe8], RZ ;  /* 0x0000e8ff04ff49a7 */ /* 0x0001e2000810003f */
[----:B------:R-:W-:Y:S01]  /*ab50*/  IMAD.MOV.U32 R2, RZ, RZ, -0x1 ;  /* 0xffffffffff027424 */ /* 0x000fe200078e00ff */
[----:B------:R-:W-:Y:S02]  /*ab60*/  SHF.R.U32.HI R5, RZ, 0x3, R3 ;  /* 0x00000003ff057819 */ /* 0x000fe40000011603 */
[----:B------:R-:W-:-:S03]  /*ab70*/  SEL R3, RZ, 0x1, !P1 ;  /* 0x00000001ff037807 */ /* 0x000fc60004800000 */
[----:B------:R-:W-:Y:S01]  /*ab80*/  IMAD R8, R5, -0xb, R8 ;  /* 0xfffffff505087824 */ /* 0x000fe200078e0208 */
[----:B------:R-:W-:Y:S02]  /*ab90*/  LOP3.LUT R0, R0, R3, RZ, 0x3c, !PT ;  /* 0x0000000300007212 */ /* 0x000fe400078e3cff */
[----:B------:R-:W-:Y:S02]  /*aba0*/  PRMT R3, RZ, 0x7610, R3 ;  /* 0x00007610ff037816 */ /* 0x000fe40000000003 */
[----:B------:R-:W-:Y:S02]  /*abb0*/  @P3 LOP3.LUT R0, R0, 0x1, R5, 0x78, !PT ;  /* 0x0000000100003812 */ /* 0x000fe400078e7805 */
[----:B--2---:R-:W-:-:S04]  /*abc0*/  IADD3 R18, P4, R18, R12, RZ ;  /* 0x0000000c12127210 */ /* 0x004fc80007f9e0ff */
[----:B------:R-:W-:Y:S01]  /*abd0*/  ISETP.GE.U32.AND P1, PT, R18, UR4, PT ;  /* 0x0000000412007c0c */ /* 0x000fe2000bf26070 */
[----:B------:R-:W-:-:S05]  /*abe0*/  IMAD.X R17, R17, 0x1, R23, P4 ;  /* 0x0000000111117824 */ /* 0x000fca00020e0617 */
[----:B------:R-:W-:-:S13]  /*abf0*/  ISETP.GE.U32.AND.EX P1, PT, R17, UR5, PT, P1 ;  /* 0x0000000511007c0c */ /* 0x000fda000bf26110 */
[----:B0-----:R-:W-:Y:S05]  /*ac00*/  @P1 BRA `(.L_x_305) ;  /* 0x00000004005c1947 */ /* 0x001fea0003800000 */
[----:B------:R-:W0:Y:S01]  /*ac10*/  S2R R12, SR_CTAID.X ;  /* 0x00000000000c7919 */ /* 0x000e220000002500 */
[----:B------:R-:W-:Y:S01]  /*ac20*/  ULDC.64 UR4, c[0x0][0x628] ;  /* 0x00018a0000047ab9 */ /* 0x000fe20000000a00 */
[----:B------:R-:W1:Y:S01]  /*ac30*/  LDC R13, c[0x0][0x144] ;  /* 0x00005100ff0d7b82 */ /* 0x000e620000000800 */
[----:B------:R-:W-:Y:S01]  /*ac40*/  ISETP.NE.U32.AND P1, PT, RZ, UR4, PT ;  /* 0x00000004ff007c0c */ /* 0x000fe2000bf25070 */
[----:B------:R-:W2:Y:S01]  /*ac50*/  S2R R10, SR_CTAID.Y ;  /* 0x00000000000a7919 */ /* 0x000ea20000002600 */
[----:B------:R-:W-:Y:S01]  /*ac60*/  ULDC UR7, c[0x0][0x630] ;  /* 0x00018c0000077ab9 */ /* 0x000fe20000000800 */
[----:B------:R-:W-:Y:S01]  /*ac70*/  ULDC UR8, c[0x0][0x150] ;  /* 0x0000540000087ab9 */ /* 0x000fe20000000800 */
[----:B------:R-:W-:Y:S01]  /*ac80*/  ISETP.NE.AND.EX P1, PT, RZ, UR5, PT, P1 ;  /* 0x00000005ff007c0c */ /* 0x000fe2000bf25310 */
[----:B------:R-:W-:Y:S02]  /*ac90*/  IMAD.MOV.U32 R2, RZ, RZ, R18 ;  /* 0x000000ffff027224 */ /* 0x000fe400078e0012 */
[----:B------:R-:W-:Y:S01]  /*aca0*/  IMAD.MOV.U32 R3, RZ, RZ, R17 ;  /* 0x000000ffff037224 */ /* 0x000fe200078e0011 */
[----:B0-----:R-:W-:-:S09]  /*acb0*/  I2FP.F32.U32 R14, R12 ;  /* 0x0000000c000e7245 */ /* 0x001fd20000201000 */
[----:B------:R-:W-:Y:S05]  /*acc0*/  @!P1 BRA `(.L_x_306) ;  /* 0x0000000000289947 */ /* 0x000fea0003800000 */
[----:B------:R-:W-:Y:S02]  /*acd0*/  ULDC UR6, c[0x0][0x634] ;  /* 0x00018d0000067ab9 */ /* 0x000fe40000000800 */
[----:B------:R-:W-:-:S05]  /*ace0*/  IADD3 R3, P1, R18, UR6, RZ ;  /* 0x0000000612037c10 */ /* 0x000fca000ff3e0ff */
[----:B------:R-:W-:-:S04]  /*acf0*/  IMAD.X R11, RZ, RZ, R17, P1 ;  /* 0x000000ffff0b7224 */ /* 0x000fc800008e0611 */
[----:B------:R-:W-:-:S04]  /*ad00*/  IMAD.WIDE.U32 R4, R11, UR4, RZ ;  /* 0x000000040b047c25 */ /* 0x000fc8000f8e00ff */
[----:B------:R-:W-:-:S04]  /*ad10*/  IMAD.WIDE.U32 R4, P1, R3, UR5, R4 ;  /* 0x0000000503047c25 */ /* 0x000fc8000f820004 */
[----:B------:R-:W-:-:S04]  /*ad20*/  IMAD.WIDE.U32 R2, R3, UR4, RZ ;  /* 0x0000000403027c25 */ /* 0x000fc8000f8e00ff */
[----:B------:R-:W-:Y:S01]  /*ad30*/  IMAD.MOV.U32 R2, RZ, RZ, R5 ;  /* 0x000000ffff027224 */ /* 0x000fe200078e0005 */
[----:B------:R-:W-:Y:S01]  /*ad40*/  IADD3 RZ, P3, R3, R4, RZ ;  /* 0x0000000403ff7210 */ /* 0x000fe20007f7e0ff */
[----:B------:R-:W-:-:S04]  /*ad50*/  IMAD.X R3, RZ, RZ, RZ, P1 ;  /* 0x000000ffff037224 */ /* 0x000fc800008e06ff */
[----:B------:R-:W-:-:S08]  /*ad60*/  IMAD.WIDE.U32.X R2, R11, UR5, R2, P3 ;  /* 0x000000050b027c25 */ /* 0x000fd000098e0402 */
.L_x_306:
[----:B------:R-:W-:Y:S01]  /*ad70*/  FMUL R14, R14, UR8 ;  /* 0x000000080e0e7c20 */ /* 0x000fe20008400000 */
[--C-:B------:R-:W-:Y:S01]  /*ad80*/  SHF.R.U64 R11, R2, UR7, R3.reuse ;  /* 0x00000007020b7c19 */ /* 0x100fe20008001203 */
[----:B------:R-:W-:Y:S01]  /*ad90*/  ULDC.64 UR4, c[0x0][0x620] ;  /* 0x0001880000047ab9 */ /* 0x000fe20000000a00 */
[----:B------:R-:W-:Y:S01]  /*ada0*/  SHF.R.U32.HI R2, RZ, UR7, R3 ;  /* 0x00000007ff027c19 */ /* 0x000fe20008011603 */
[----:B------:R-:W-:Y:S01]  /*adb0*/  IMAD.MOV.U32 R3, RZ, RZ, R17 ;  /* 0x000000ffff037224 */ /* 0x000fe200078e0011 */
[----:B------:R-:W-:Y:S01]  /*adc0*/  IADD3 R15, P1, RZ, -R11, RZ ;  /* 0x8000000bff0f7210 */ /* 0x000fe20007f3e0ff */
[----:B------:R-:W0:Y:S01]  /*add0*/  F2I.U32.TRUNC.NTZ R14, R14 ;  /* 0x0000000e000e7305 */ /* 0x000e22000020f000 */
[----:B------:R-:W-:-:S03]  /*ade0*/  ULDC.64 UR6, c[0x0][0x640] ;  /* 0x0001900000067ab9 */ /* 0x000fc60000000a00 */
[----:B------:R-:W-:Y:S01]  /*adf0*/  IMAD.X R2, RZ, RZ, ~R2, P1 ;  /* 0x000000ffff027224 */ /* 0x000fe200008e0e02 */
[----:B------:R-:W-:-:S03]  /*ae00*/  ISETP.NE.U32.AND P1, PT, RZ, UR6, PT ;  /* 0x00000006ff007c0c */ /* 0x000fc6000bf25070 */
[----:B------:R-:W-:Y:S01]  /*ae10*/  IMAD R2, R2, UR4, RZ ;  /* 0x0000000402027c24 */ /* 0x000fe2000f8e02ff */
[----:B------:R-:W-:-:S03]  /*ae20*/  ISETP.NE.AND.EX P1, PT, RZ, UR7, PT, P1 ;  /* 0x00000007ff007c0c */ /* 0x000fc6000bf25310 */
[C---:B------:R-:W-:Y:S01]  /*ae30*/  IMAD R5, R15.reuse, UR5, R2 ;  /* 0x000000050f057c24 */ /* 0x040fe2000f8e0202 */
[----:B------:R-:W-:Y:S01]  /*ae40*/  ULDC UR5, c[0x0][0x154] ;  /* 0x0000550000057ab9 */ /* 0x000fe20000000800 */
[----:B------:R-:W-:Y:S02]  /*ae50*/  IMAD.MOV.U32 R2, RZ, RZ, R18 ;  /* 0x000000ffff027224 */ /* 0x000fe400078e0012 */
[----:B0-----:R-:W-:Y:S02]  /*ae60*/  IMAD.MOV R4, RZ, RZ, -R14 ;  /* 0x000000ffff047224 */ /* 0x001fe400078e0a0e */
[----:B------:R-:W-:Y:S01]  /*ae70*/  IMAD.WIDE.U32 R2, R15, UR4, R2 ;  /* 0x000000040f027c25 */ /* 0x000fe2000f8e0002 */
[----:B------:R-:W-:-:S03]  /*ae80*/  ULDC UR4, c[0x0][0x618] ;  /* 0x0001860000047ab9 */ /* 0x000fc60000000800 */
[----:B-1----:R-:W-:Y:S01]  /*ae90*/  IMAD R12, R13, R4, R12 ;  /* 0x000000040d0c7224 */ /* 0x002fe200078e020c */
[----:B--2---:R-:W-:Y:S01]  /*aea0*/  I2FP.F32.U32 R4, R10 ;  /* 0x0000000a00047245 */ /* 0x004fe20000201000 */
[----:B------:R-:W0:Y:S01]  /*aeb0*/  LDC R13, c[0x0][0x148] ;  /* 0x00005200ff0d7b82 */ /* 0x000e220000000800 */
[----:B------:R-:W-:-:S03]  /*aec0*/  IMAD.IADD R3, R3, 0x1, R5 ;  /* 0x0000000103037824 */ /* 0x000fc600078e0205 */
[----:B------:R-:W-:Y:S02]  /*aed0*/  FMUL R4, R4, UR5 ;  /* 0x0000000504047c20 */ /* 0x000fe40008400000 */
[--C-:B------:R-:W-:Y:S02]  /*aee0*/  SHF.R.U64 R14, R2, UR4, R3.reuse ;  /* 0x00000004020e7c19 */ /* 0x100fe40008001203 */
[----:B------:R-:W-:Y:S01]  /*aef0*/  SHF.R.U32.HI R3, RZ, UR4, R3 ;  /* 0x00000004ff037c19 */ /* 0x000fe20008011603 */
[----:B------:R1:W2:Y:S01]  /*af00*/  F2I.U32.TRUNC.NTZ R20, R4 ;  /* 0x0000000400147305 */ /* 0x0002a2000020f000 */
[----:B------:R-:W-:Y:S02]  /*af10*/  ULDC UR4, c[0x0][0x608] ;  /* 0x0001820000047ab9 */ /* 0x000fe40000000800 */
[--C-:B------:R-:W-:Y:S02]  /*af20*/  SHF.R.U64 R19, R14, UR4, R3.reuse ;  /* 0x000000040e137c19 */ /* 0x100fe40008001203 */
[----:B------:R-:W-:Y:S01]  /*af30*/  SHF.R.U32.HI R2, RZ, UR4, R3 ;  /* 0x00000004ff027c19 */ /* 0x000fe20008011603 */
[----:B------:R-:W-:-:S03]  /*af40*/  ULDC UR4, c[0x0][0x658] ;  /* 0x0001960000047ab9 */ /* 0x000fc60000000800 */
[--C-:B------:R-:W-:Y:S02]  /*af50*/  SHF.R.U64 R15, R19, UR4, R2.reuse ;  /* 0x00000004130f7c19 */ /* 0x100fe40008001202 */
[----:B------:R-:W-:-:S03]  /*af60*/  SHF.R.U32.HI R21, RZ, UR4, R2 ;  /* 0x00000004ff157c19 */ /* 0x000fc60008011602 */
[----:B------:R-:W-:Y:S02]  /*af70*/  IMAD.MOV.U32 R2, RZ, RZ, R15 ;  /* 0x000000ffff027224 */ /* 0x000fe400078e000f */
[----:B------:R-:W-:Y:S01]  /*af80*/  IMAD.MOV.U32 R3, RZ, RZ, R21 ;  /* 0x000000ffff037224 */ /* 0x000fe200078e0015 */
[----:B-12---:R-:W-:Y:S06]  /*af90*/  @!P1 BRA `(.L_x_307) ;  /* 0x0000000000289947 */ /* 0x006fec0003800000 */
        /* <DEDUP_REMOVED lines=10> */
.L_x_307:
[----:B------:R-:W1:Y:S01]  /*b040*/  LDC R4, c[0x0][0x65c] ;  /* 0x00019700ff047b82 */ /* 0x000e620000000800 */
[----:B------:R-:W-:Y:S01]  /*b050*/  ULDC UR4, c[0x0][0x648] ;  /* 0x0001920000047ab9 */ /* 0x000fe20000000800 */
[----:B------:R-:W-:Y:S01]  /*b060*/  LOP3.LUT R19, R19, UR16, RZ, 0xc0, !PT ;  /* 0x0000001013137c12 */ /* 0x000fe2000f8ec0ff */
[----:B------:R-:W-:Y:S01]  /*b070*/  IMAD.MOV R20, RZ, RZ, -R20 ;  /* 0x000000ffff147224 */ /* 0x000fe200078e0a14 */
[----:B------:R-:W-:Y:S01]  /*b080*/  SHF.R.U64 R2, R2, UR4, R3 ;  /* 0x0000000402027c19 */ /* 0x000fe20008001203 */
[----:B------:R-:W-:Y:S01]  /*b090*/  ULDC UR4, c[0x0][0x638] ;  /* 0x00018e0000047ab9 */ /* 0x000fe20000000800 */
[----:B------:R-:W-:Y:S01]  /*b0a0*/  LOP3.LUT R14, R14, UR15, RZ, 0xc0, !PT ;  /* 0x0000000f0e0e7c12 */ /* 0x000fe2000f8ec0ff */
[----:B------:R-:W-:Y:S01]  /*b0b0*/  ULDC UR5, c[0x0][0x610] ;  /* 0x0001840000057ab9 */ /* 0x000fe20000000800 */
[----:B------:R-:W-:Y:S02]  /*b0c0*/  IMAD.MOV.U32 R3, RZ, RZ, 0x1 ;  /* 0x00000001ff037424 */ /* 0x000fe400078e00ff */
[----:B------:R-:W-:Y:S01]  /*b0d0*/  IMAD R19, R2, UR17, R19 ;  /* 0x0000001102137c24 */ /* 0x000fe2000f8e0213 */
[----:B-1----:R-:W-:Y:S01]  /*b0e0*/  ISETP.NE.AND P1, PT, R4, 0x1, PT ;  /* 0x000000010400780c */ /* 0x002fe20003f25270 */
[----:B------:R-:W-:-:S02]  /*b0f0*/  IMAD.MOV R4, RZ, RZ, -R2 ;  /* 0x000000ffff047224 */ /* 0x000fc400078e0a02 */
[----:B------:R-:W-:Y:S02]  /*b100*/  IMAD.MOV.U32 R2, RZ, RZ, R11 ;  /* 0x000000ffff027224 */ /* 0x000fe400078e000b */
[----:B------:R-:W-:Y:S01]  /*b110*/  IMAD R15, R4, UR4, R15 ;  /* 0x00000004040f7c24 */ /* 0x000fe2000f8e020f */
[----:B------:R-:W-:-:S03]  /*b120*/  ULDC UR4, c[0x0][0x600] ;  /* 0x0001800000047ab9 */ /* 0x000fc60000000800 */
[----:B------:R-:W-:-:S04]  /*b130*/  IMAD R15, R15, UR4, R14 ;  /* 0x000000040f0f7c24 */ /* 0x000fc8000f8e020e */
[----:B0-----:R-:W-:-:S04]  /*b140*/  @P1 IMAD R12, R13, R20, R10 ;  /* 0x000000140d0c1224 */ /* 0x001fc800078e020a */
[----:B------:R-:W-:-:S05]  /*b150*/  IMAD R12, R19, UR5, R12 ;  /* 0x00000005130c7c24 */ /* 0x000fca000f8e020c */
[----:B------:R-:W-:Y:S02]  /*b160*/  SEL R22, R15, R12, !P1 ;  /* 0x0000000c0f167207 */ /* 0x000fe40004800000 */
[----:B------:R-:W-:-:S07]  /*b170*/  SEL R19, R12, R15, !P1 ;  /* 0x0000000f0c137207 */ /* 0x000fce0004800000 */
.L_x_305:
[----:B------:R-:W-:Y:S05]  /*b180*/  BSYNC B1 ;  /* 0x0000000000017941 */ /* 0x000fea0003800000 */
.L_x_304:
[----:B------:R-:W-:-:S13]  /*b190*/  LOP3.LUT P1, RZ, R3, 0xff, RZ, 0xc0, !PT ;  /* 0x000000ff03ff7812 */ /* 0x000fda000782c0ff */
[----:B------:R-:W-:Y:S05]  /*b1a0*/  @P1 BRA `(.L_x_308) ;  /* 0xfffffff4001c1947 */ /* 0x000fea000383ffff */
[----:B------:R-:W-:Y:S05]  /*b1b0*/  BSYNC B0 ;  /* 0x0000000000007941 */ /* 0x000fea0003800000 */
.L_x_296:
[----:B------:R-:W-:-:S03]  /*b1c0*/  UMOV UR4, 0xffffffff ;  /* 0xffffffff00047882 */ /* 0x000fc60000000000 */
[----:B------:R-:W-:Y:S05]  /*b1d0*/  BRA.DIV UR4, `(.L_x_309) ;  /* 0x0000000a043c7947 */ /* 0x000fea000b800000 */
[----:B------:R-:W-:-:S13]  /*b1e0*/  ELECT P6, URZ, PT ;  /* 0x00000000003f782f */ /* 0x000fda00038c0000 */
.L_x_332:
[----:B------:R-:W-:Y:S04]  /*b1f0*/  BSSY B0, `(.L_x_310) ;  /* 0x000006a000007945 */ /* 0x000fe80003800000 */
[----:B------:R-:W-:Y:S05]  /*b200*/  @!P6 BRA `(.L_x_311) ;  /* 0x0000000400a0e947 */ /* 0x000fea0003800000 */
[----:B------:R-:W-:-:S04]  /*b210*/  LOP3.LUT R16, R16, 0x2, RZ, 0xfc, !PT ;  /* 0x0000000210107812 */ /* 0x000fc800078efcff */
[----:B------:R-:W-:-:S13]  /*b220*/  ISETP.NE.AND P0, PT, R16, 0x3, PT ;  /* 0x000000031000780c */ /* 0x000fda0003f05270 */
[----:B------:R-:W-:Y:S05]  /*b230*/  @!P0 BRA `(.L_x_312) ;  /* 0x0000000000048947 */ /* 0x000fea0003800000 */
[----:B------:R-:W-:Y:S01]  /*b240*/  BPT.TRAP 0x1 ;  /* 0x000000040000795c */ /* 0x000fe20000300000 */
.L_x_312:
[----:B------:R-:W0:Y:S01]  /*b250*/  S2R R3, SR_CgaCtaId ;  /* 0x0000000000037919 */ /* 0x000e220000008800 */
[----:B------:R-:W-:-:S04]  /*b260*/  MOV R2, 0x400 ;  /* 0x0000040000027802 */ /* 0x000fc80000000f00 */
[----:B0-----:R-:W-:Y:S02]  /*b270*/  LEA R3, R3, R2, 0x18 ;  /* 0x0000000203037211 */ /* 0x001fe400078ec0ff */
[----:B------:R-:W-:-:S03]  /*b280*/  SHF.L.U32 R2, R0, 0x1f, RZ ;  /* 0x0000001f00027819 */ /* 0x000fc600000006ff */
[----:B------:R-:W-:-:S04]  /*b290*/  VIADD R3, R3, 0x58 ;  /* 0x0000005803037836 */ /* 0x000fc80000000000 */
[C---:B------:R-:W-:Y:S02]  /*b2a0*/  IMAD R7, R8.reuse, 0x8, R3 ;  /* 0x0000000808077824 */ /* 0x040fe400078e0203 */
[----:B------:R-:W-:Y:S02]  /*b2b0*/  VIADD R8, R8, 0x1 ;  /* 0x0000000108087836 */ /* 0x000fe40000000000 */
[----:B------:R-:W0:Y:S03]  /*b2c0*/  SYNCS.PHASECHK.TRANS64.TRYWAIT P0, [R7+URZ], R2 ;  /* 0x00000002070075a7 */ /* 0x000e26000800017f */
[----:B------:R-:W-:-:S04]  /*b2d0*/  ISETP.NE.AND P1, PT, R8, 0xb, PT ;  /* 0x0000000b0800780c */ /* 0x000fc80003f25270 */
[----:B------:R-:W-:Y:S02]  /*b2e0*/  SEL R5, RZ, 0x1, P1 ;  /* 0x00000001ff057807 */ /* 0x000fe40000800000 */
[----:B------:R-:W-:Y:S02]  /*b2f0*/  SEL R8, R8, RZ, P1 ;  /* 0x000000ff08087207 */ /* 0x000fe40000800000 */
[----:B------:R-:W-:-:S03]  /*b300*/  LOP3.LUT R5, R0, R5, RZ, 0x3c, !PT ;  /* 0x0000000500057212 */ /* 0x000fc600078e3cff */
[----:B------:R-:W-:Y:S01]  /*b310*/  IMAD R9, R8, 0x8, R3 ;  /* 0x0000000808097824 */ /* 0x000fe200078e0203 */
[----:B------:R-:W-:Y:S01]  /*b320*/  SHF.L.U32 R4, R5, 0x1f, RZ ;  /* 0x0000001f05047819 */ /* 0x000fe200000006ff */
[----:B0-----:R-:W-:Y:S06]  /*b330*/  @!P0 BRA `(.L_x_313) ;  /* 0x0000000800048947 */ /* 0x001fec0003800000 */
.L_x_333:
[----:B------:R-:W1:Y:S01]  /*b340*/  SYNCS.PHASECHK.TRANS64.TRYWAIT P0, [R9+URZ], R4 ;  /* 0x00000004090075a7 */ /* 0x000e62000800017f */
[----:B------:R-:W-:-:S05]  /*b350*/  VIADD R0, R8, 0x1 ;  /* 0x0000000108007836 */ /* 0x000fca0000000000 */
[----:B------:R-:W-:-:S04]  /*b360*/  ISETP.NE.AND P1, PT, R0, 0xb, PT ;  /* 0x0000000b0000780c */ /* 0x000fc80003f25270 */
[----:B0-----:R-:W-:Y:S02]  /*b370*/  SEL R2, RZ, 0x1, P1 ;  /* 0x00000001ff027807 */ /* 0x001fe40000800000 */
[----:B------:R-:W-:Y:S02]  /*b380*/  SEL R0, R0, RZ, P1 ;  /* 0x000000ff00007207 */ /* 0x000fe40000800000 */
[----:B------:R-:W-:-:S03]  /*b390*/  LOP3.LUT R7, R5, R2, RZ, 0x3c, !PT ;  /* 0x0000000205077212 */ /* 0x000fc600078e3cff */
[----:B------:R-:W-:Y:S01]  /*b3a0*/  IMAD R6, R0, 0x8, R3 ;  /* 0x0000000800067824 */ /* 0x000fe200078e0203 */
[----:B------:R-:W-:Y:S01]  /*b3b0*/  SHF.L.U32 R5, R7, 0x1f, RZ ;  /* 0x0000001f07057819 */ /* 0x000fe200000006ff */
[----:B-1----:R-:W-:Y:S06]  /*b3c0*/  @!P0 BRA `(.L_x_314) ;  /* 0x0000000400f48947 */ /* 0x002fec0003800000 */
.L_x_334:
[----:B------:R-:W1:Y:S01]  /*b3d0*/  SYNCS.PHASECHK.TRANS64.TRYWAIT P0, [R6+URZ], R5 ;  /* 0x00000005060075a7 */ /* 0x000e62000800017f */
[----:B------:R-:W-:-:S05]  /*b3e0*/  VIADD R0, R0, 0x1 ;  /* 0x0000000100007836 */ /* 0x000fca0000000000 */
[----:B------:R-:W-:-:S04]  /*b3f0*/  ISETP.NE.AND P1, PT, R0, 0xb, PT ;  /* 0x0000000b0000780c */ /* 0x000fc80003f25270 */
[----:B------:R-:W-:Y:S02]  /*b400*/  SEL R2, RZ, 0x1, P1 ;  /* 0x00000001ff027807 */ /* 0x000fe40000800000 */
[----:B------:R-:W-:Y:S02]  /*b410*/  SEL R0, R0, RZ, P1 ;  /* 0x000000ff00007207 */ /* 0x000fe40000800000 */
[----:B------:R-:W-:-:S03]  /*b420*/  LOP3.LUT R7, R7, R2, RZ, 0x3c, !PT ;  /* 0x0000000207077212 */ /* 0x000fc600078e3cff */
[----:B0-----:R-:W-:Y:S01]  /*b430*/  IMAD R9, R0, 0x8, R3 ;  /* 0x0000000800097824 */ /* 0x001fe200078e0203 */
[----:B------:R-:W-:Y:S01]  /*b440*/  SHF.L.U32 R4, R7, 0x1f, RZ ;  /* 0x0000001f07047819 */ /* 0x000fe200000006ff */
[----:B-1----:R-:W-:Y:S06]  /*b450*/  @!P0 BRA `(.L_x_315) ;  /* 0x0000000400e48947 */ /* 0x002fec0003800000 */
.L_x_335:
        /* <DEDUP_REMOVED lines=9> */
.L_x_336:
        /* <DEDUP_REMOVED lines=9> */
.L_x_337:
        /* <DEDUP_REMOVED lines=9> */
.L_x_338:
        /* <DEDUP_REMOVED lines=9> */
.L_x_339:
        /* <DEDUP_REMOVED lines=9> */
.L_x_340:
        /* <DEDUP_REMOVED lines=9> */
.L_x_341:
[----:B------:R-:W1:Y:S01]  /*b7c0*/  SYNCS.PHASECHK.TRANS64.TRYWAIT P0, [R9+URZ], R4 ;  /* 0x00000004090075a7 */ /* 0x000e62000800017f */
[----:B------:R-:W-:-:S05]  /*b7d0*/  VIADD R0, R0, 0x1 ;  /* 0x0000000100007836 */ /* 0x000fca0000000000 */
[----:B------:R-:W-:-:S04]  /*b7e0*/  ISETP.NE.AND P1, PT, R0, 0xb, PT ;  /* 0x0000000b0000780c */ /* 0x000fc80003f25270 */
[----:B------:R-:W-:Y:S02]  /*b7f0*/  SEL R2, RZ, 0x1, P1 ;  /* 0x00000001ff027807 */ /* 0x000fe40000800000 */
[----:B------:R-:W-:Y:S02]  /*b800*/  SEL R0, R0, RZ, P1 ;  /* 0x000000ff00007207 */ /* 0x000fe40000800000 */
[----:B------:R-:W-:Y:S01]  /*b810*/  LOP3.LUT R2, R7, R2, RZ, 0x3c, !PT ;  /* 0x0000000207027212 */ /* 0x000fe200078e3cff */
[----:B-1----:R-:W-:Y:S06]  /*b820*/  @!P0 BRA `(.L_x_322) ;  /* 0x00000004007c8947 */ /* 0x002fec0003800000 */
.L_x_342:
[----:B------:R-:W-:Y:S01]  /*b830*/  IMAD R3, R0, 0x8, R3 ;  /* 0x0000000800037824 */ /* 0x000fe200078e0203 */
[----:B------:R-:W-:-:S07]  /*b840*/  SHF.L.U32 R0, R2, 0x1f, RZ ;  /* 0x0000001f02007819 */ /* 0x000fce00000006ff */
.L_x_323:
[----:B--2---:R2:W3:Y:S02]  /*b850*/  SYNCS.PHASECHK.TRANS64.TRYWAIT P0, [R3+URZ], R0 ;  /* 0x00000000030075a7 */ /* 0x0044e4000800017f */
[----:B---3--:R-:W-:Y:S05]  /*b860*/  @!P0 NANOSLEEP.SYNCS 0x989680 ;  /* 0x009896800000895d */ /* 0x008fea0003900000 */
[----:B------:R-:W3:Y:S02]  /*b870*/  @!P0 SYNCS.PHASECHK.TRANS64 P0, [R3+URZ], R0 ;  /* 0x00000000030085a7 */ /* 0x000ee4000800007f */
[----:B---3--:R-:W-:Y:S05]  /*b880*/  @!P0 BRA `(.L_x_323) ;  /* 0xfffffffc00f08947 */ /* 0x008fea000383ffff */
.L_x_311:
[----:B------:R-:W-:Y:S05]  /*b890*/  BSYNC B0 ;  /* 0x0000000000007941 */ /* 0x000fea0003800000 */
.L_x_310:
[----:B------:R-:W-:Y:S05]  /*b8a0*/  EXIT ;  /* 0x000000000000794d */ /* 0x000fea0003800000 */
.L_x_20:
[----:B-1----:R1:W2:Y:S02]  /*b8b0*/  SYNCS.PHASECHK.TRANS64.TRYWAIT P0, [R161+URZ], R0 ;  /* 0x00000000a10075a7 */ /* 0x0022a4000800017f */
[----:B--2---:R-:W-:Y:S05]  /*b8c0*/  @!P0 NANOSLEEP.SYNCS 0x989680 ;  /* 0x009896800000895d */ /* 0x004fea0003900000 */
[----:B------:R-:W2:Y:S02]  /*b8d0*/  @!P0 SYNCS.PHASECHK.TRANS64 P0, [R161+URZ], R0 ;  /* 0x00000000a10085a7 */ /* 0x000ea4000800007f */
[----:B--2---:R-:W-:Y:S05]  /*b8e0*/  @!P0 BRA `(.L_x_20) ;  /* 0xfffffffc00f08947 */ /* 0x004fea000383ffff */
[----:B------:R-:W-:Y:S05]  /*b8f0*/  BRA `(.L_x_324) ;  /* 0xffffff5c00a07947 */ /* 0x000fea000383ffff */
.L_x_25:
[----:B--2---:R2:W3:Y:S02]  /*b900*/  SYNCS.PHASECHK.TRANS64.TRYWAIT P1, [R3+URZ], R0 ;  /* 0x00000000030075a7 */ /* 0x0044e4000802017f */
[----:B---3--:R-:W-:Y:S05]  /*b910*/  @!P1 NANOSLEEP.SYNCS 0x989680 ;  /* 0x009896800000995d */ /* 0x008fea0003900000 */
[----:B------:R-:W3:Y:S02]  /*b920*/  @!P1 SYNCS.PHASECHK.TRANS64 P1, [R3+URZ], R0 ;  /* 0x00000000030095a7 */ /* 0x000ee4000802007f */
[----:B---3--:R-:W-:Y:S05]  /*b930*/  @!P1 BRA `(.L_x_25) ;  /* 0xfffffffc00f09947 */ /* 0x008fea000383ffff */
[----:B------:R-:W-:Y:S05]  /*b940*/  BRA `(.L_x_24) ;  /* 0xffffff60000c7947 */ /* 0x000fea000383ffff */
.L_x_30:
[----:B--2---:R-:W-:-:S04]  /*b950*/  IMAD.U32 R5, RZ, RZ, UR4 ;  /* 0x00000004ff057e24 */ /* 0x004fc8000f8e00ff */
[----:B------:R2:W3:Y:S03]  /*b960*/  SYNCS.PHASECHK.TRANS64.TRYWAIT P1, [R5+URZ], R4 ;  /* 0x00000004050075a7 */ /* 0x0004e6000802017f */
[----:B---3--:R-:W-:Y:S05]  /*b970*/  @!P1 NANOSLEEP.SYNCS 0x989680 ;  /* 0x009896800000995d */ /* 0x008fea0003900000 */
[----:B------:R-:W3:Y:S02]  /*b980*/  @!P1 SYNCS.PHASECHK.TRANS64 P1, [R5+URZ], R4 ;  /* 0x00000004050095a7 */ /* 0x000ee4000802007f */
[----:B---3--:R-:W-:Y:S05]  /*b990*/  @!P1 BRA `(.L_x_30) ;  /* 0xfffffffc00ec9947 */ /* 0x008fea000383ffff */
[----:B------:R-:W-:Y:S05]  /*b9a0*/  BRA `(.L_x_29) ;  /* 0xffffff6000a07947 */ /* 0x000fea000383ffff */
.L_x_36:
[----:B-1----:R1:W2:Y:S02]  /*b9b0*/  SYNCS.PHASECHK.TRANS64.TRYWAIT P0, [R161+URZ+0x10], R0 ;  /* 0x00001000a10075a7 */ /* 0x0022a4000800017f */
[----:B--2---:R-:W-:Y:S05]  /*b9c0*/  @!P0 NANOSLEEP.SYNCS 0x989680 ;  /* 0x009896800000895d */ /* 0x004fea0003900000 */
[----:B------:R-:W2:Y:S02]  /*b9d0*/  @!P0 SYNCS.PHASECHK.TRANS64 P0, [R161+URZ+0x10], R0 ;  /* 0x00001000a10085a7 */ /* 0x000ea4000800007f */
[----:B--2---:R-:W-:Y:S05]  /*b9e0*/  @!P0 BRA `(.L_x_36) ;  /* 0xfffffffc00f08947 */ /* 0x004fea000383ffff */
[----:B------:R-:W-:Y:S05]  /*b9f0*/  BRA `(.L_x_325) ;  /* 0xffffff6400b07947 */ /* 0x000fea000383ffff */
.L_x_297:
[----:B------:R-:W-:Y:S01]  /*ba00*/  BSSY B1, `(.L_x_326) ;  /* 0x0000006000017945 */ /* 0x000fe20003800000 */
[----:B------:R-:W-:-:S07]  /*ba10*/  IMAD.MOV.U32 R15, RZ, RZ, -0x1 ;  /* 0xffffffffff0f7424 */ /* 0x000fce00078e00ff */
[----:B-----5:R-:W-:Y:S05]  /*ba20*/  WARPSYNC.COLLECTIVE R15, `(.L_x_327) ;  /* 0x000000000f0c7348 */ /* 0x020fea0003c00000 */
[----:B------:R-:W-:Y:S02]  /*ba30*/  ELECT P6, UR62, PT ;  /* 0x00000000003e782f */ /* 0x000fe400038c0000 */
[----:B------:R-:W-:Y:S01]  /*ba40*/  MOV R14, UR62 ;  /* 0x0000003e000e7c02 */ /* 0x000fe20008000f00 */
[----:B-----5:R-:W-:Y:S10]  /*ba50*/  ENDCOLLECTIVE ;  /* 0x000000000000791b */ /* 0x020ff40003800000 */
.L_x_327:
[----:B------:R-:W-:Y:S05]  /*ba60*/  BSYNC B1 ;  /* 0x0000000000017941 */ /* 0x000fea0003800000 */
.L_x_326:
[----:B------:R-:W-:Y:S05]  /*ba70*/  BRA `(.L_x_328) ;  /* 0xffffffe800f47947 */ /* 0x000fea000383ffff */
.L_x_300:
[----:B-1----:R1:W2:Y:S02]  /*ba80*/  SYNCS.PHASECHK.TRANS64.TRYWAIT P1, [R12+URZ+0x58], R5 ;  /* 0x000058050c0075a7 */ /* 0x0022a4000802017f */
[----:B--2---:R-:W-:Y:S05]  /*ba90*/  @!P1 NANOSLEEP.SYNCS 0x989680 ;  /* 0x009896800000995d */ /* 0x004fea0003900000 */
[----:B------:R-:W2:Y:S02]  /*baa0*/  @!P1 SYNCS.PHASECHK.TRANS64 P1, [R12+URZ+0x58], R5 ;  /* 0x000058050c0095a7 */ /* 0x000ea4000802007f */
[----:B--2---:R-:W-:Y:S05]  /*bab0*/  @!P1 BRA `(.L_x_300) ;  /* 0xfffffffc00f09947 */ /* 0x004fea000383ffff */
[----:B------:R-:W-:Y:S05]  /*bac0*/  BRA `(.L_x_329) ;  /* 0xffffffec00307947 */ /* 0x000fea000383ffff */
.L_x_309:
[----:B------:R-:W-:Y:S01]  /*bad0*/  BSSY B0, `(.L_x_330) ;  /* 0x0000006000007945 */ /* 0x000fe20003800000 */
[----:B------:R-:W-:-:S07]  /*bae0*/  IMAD.MOV.U32 R15, RZ, RZ, -0x1 ;  /* 0xffffffffff0f7424 */ /* 0x000fce00078e00ff */
[----:B-----5:R-:W-:Y:S05]  /*baf0*/  WARPSYNC.COLLECTIVE R15, `(.L_x_331) ;  /* 0x000000000f0c7348 */ /* 0x020fea0003c00000 */
[----:B------:R-:W-:Y:S02]  /*bb00*/  ELECT P6, UR62, PT ;  /* 0x00000000003e782f */ /* 0x000fe400038c0000 */
[----:B------:R-:W-:Y:S01]  /*bb10*/  MOV R14, UR62 ;  /* 0x0000003e000e7c02 */ /* 0x000fe20008000f00 */
[----:B-----5:R-:W-:Y:S10]  /*bb20*/  ENDCOLLECTIVE ;  /* 0x000000000000791b */ /* 0x020ff40003800000 */
.L_x_331:
[----:B------:R-:W-:Y:S05]  /*bb30*/  BSYNC B0 ;  /* 0x0000000000007941 */ /* 0x000fea0003800000 */
.L_x_330:
[----:B------:R-:W-:Y:S05]  /*bb40*/  BRA `(.L_x_332) ;  /* 0xfffffff400a87947 */ /* 0x000fea000383ffff */
.L_x_313:
[----:B0-----:R0:W1:Y:S02]  /*bb50*/  SYNCS.PHASECHK.TRANS64.TRYWAIT P0, [R7+URZ], R2 ;  /* 0x00000002070075a7 */ /* 0x001064000800017f */
[----:B-1----:R-:W-:Y:S05]  /*bb60*/  @!P0 NANOSLEEP.SYNCS 0x989680 ;  /* 0x009896800000895d */ /* 0x002fea0003900000 */
[----:B------:R-:W1:Y:S02]  /*bb70*/  @!P0 SYNCS.PHASECHK.TRANS64 P0, [R7+URZ], R2 ;  /* 0x00000002070085a7 */ /* 0x000e64000800007f */
[----:B-1----:R-:W-:Y:S05]  /*bb80*/  @!P0 BRA `(.L_x_313) ;  /* 0xfffffffc00f08947 */ /* 0x002fea000383ffff */
[----:B------:R-:W-:Y:S05]  /*bb90*/  BRA `(.L_x_333) ;  /* 0xfffffff400e87947 */ /* 0x000fea000383ffff */
.L_x_314:
[----:B0-----:R0:W1:Y:S02]  /*bba0*/  SYNCS.PHASECHK.TRANS64.TRYWAIT P0, [R9+URZ], R4 ;  /* 0x00000004090075a7 */ /* 0x001064000800017f */
[----:B-1----:R-:W-:Y:S05]  /*bbb0*/  @!P0 NANOSLEEP.SYNCS 0x989680 ;  /* 0x009896800000895d */ /* 0x002fea0003900000 */
[----:B------:R-:W1:Y:S02]  /*bbc0*/  @!P0 SYNCS.PHASECHK.TRANS64 P0, [R9+URZ], R4 ;  /* 0x00000004090085a7 */ /* 0x000e64000800007f */
[----:B-1----:R-:W-:Y:S05]  /*bbd0*/  @!P0 BRA `(.L_x_314) ;  /* 0xfffffffc00f08947 */ /* 0x002fea000383ffff */
[----:B------:R-:W-:Y:S05]  /*bbe0*/  BRA `(.L_x_334) ;  /* 0xfffffff400f87947 */ /* 0x000fea000383ffff */
.L_x_315:
[----:B0-----:R0:W1:Y:S02]  /*bbf0*/  SYNCS.PHASECHK.TRANS64.TRYWAIT P0, [R6+URZ], R5 ;  /* 0x00000005060075a7 */ /* 0x001064000800017f */
[----:B-1----:R-:W-:Y:S05]  /*bc00*/  @!P0 NANOSLEEP.SYNCS 0x989680 ;  /* 0x009896800000895d */ /* 0x002fea0003900000 */
[----:B------:R-:W1:Y:S02]  /*bc10*/  @!P0 SYNCS.PHASECHK.TRANS64 P0, [R6+URZ], R5 ;  /* 0x00000005060085a7 */ /* 0x000e64000800007f */
[----:B-1----:R-:W-:Y:S05]  /*bc20*/  @!P0 BRA `(.L_x_315) ;  /* 0xfffffffc00f08947 */ /* 0x002fea000383ffff */
[----:B------:R-:W-:Y:S05]  /*bc30*/  BRA `(.L_x_335) ;  /* 0xfffffff800087947 */ /* 0x000fea000383ffff */
.L_x_316:
[----:B0-----:R0:W1:Y:S02]  /*bc40*/  SYNCS.PHASECHK.TRANS64.TRYWAIT P0, [R9+URZ], R4 ;  /* 0x00000004090075a7 */ /* 0x001064000800017f */
[----:B-1----:R-:W-:Y:S05]  /*bc50*/  @!P0 NANOSLEEP.SYNCS 0x989680 ;  /* 0x009896800000895d */ /* 0x002fea0003900000 */
[----:B------:R-:W1:Y:S02]  /*bc60*/  @!P0 SYNCS.PHASECHK.TRANS64 P0, [R9+URZ], R4 ;  /* 0x00000004090085a7 */ /* 0x000e64000800007f */
[----:B-1----:R-:W-:Y:S05]  /*bc70*/  @!P0 BRA `(.L_x_316) ;  /* 0xfffffffc00f08947 */ /* 0x002fea000383ffff */
[----:B------:R-:W-:Y:S05]  /*bc80*/  BRA `(.L_x_336) ;  /* 0xfffffff800187947 */ /* 0x000fea000383ffff */
.L_x_317:
[----:B0-----:R0:W1:Y:S02]  /*bc90*/  SYNCS.PHASECHK.TRANS64.TRYWAIT P0, [R6+URZ], R5 ;  /* 0x00000005060075a7 */ /* 0x001064000800017f */
[----:B-1----:R-:W-:Y:S05]  /*bca0*/  @!P0 NANOSLEEP.SYNCS 0x989680 ;  /* 0x009896800000895d */ /* 0x002fea0003900000 */
[----:B------:R-:W1:Y:S02]  /*bcb0*/  @!P0 SYNCS.PHASECHK.TRANS64 P0, [R6+URZ], R5 ;  /* 0x00000005060085a7 */ /* 0x000e64000800007f */
[----:B-1----:R-:W-:Y:S05]  /*bcc0*/  @!P0 BRA `(.L_x_317) ;  /* 0xfffffffc00f08947 */ /* 0x002fea000383ffff */
[----:B------:R-:W-:Y:S05]  /*bcd0*/  BRA `(.L_x_337) ;  /* 0xfffffff800287947 */ /* 0x000fea000383ffff */
.L_x_318:
[----:B0-----:R0:W1:Y:S02]  /*bce0*/  SYNCS.PHASECHK.TRANS64.TRYWAIT P0, [R9+URZ], R4 ;  /* 0x00000004090075a7 */ /* 0x001064000800017f */
[----:B-1----:R-:W-:Y:S05]  /*bcf0*/  @!P0 NANOSLEEP.SYNCS 0x989680 ;  /* 0x009896800000895d */ /* 0x002fea0003900000 */
[----:B------:R-:W1:Y:S02]  /*bd00*/  @!P0 SYNCS.PHASECHK.TRANS64 P0, [R9+URZ], R4 ;  /* 0x00000004090085a7 */ /* 0x000e64000800007f */
[----:B-1----:R-:W-:Y:S05]  /*bd10*/  @!P0 BRA `(.L_x_318) ;  /* 0xfffffffc00f08947 */ /* 0x002fea000383ffff */
[----:B------:R-:W-:Y:S05]  /*bd20*/  BRA `(.L_x_338) ;  /* 0xfffffff800387947 */ /* 0x000fea000383ffff */
.L_x_319:
[----:B0-----:R0:W1:Y:S02]  /*bd30*/  SYNCS.PHASECHK.TRANS64.TRYWAIT P0, [R6+URZ], R5 ;  /* 0x00000005060075a7 */ /* 0x001064000800017f */
[----:B-1----:R-:W-:Y:S05]  /*bd40*/  @!P0 NANOSLEEP.SYNCS 0x989680 ;  /* 0x009896800000895d */ /* 0x002fea0003900000 */
[----:B------:R-:W1:Y:S02]  /*bd50*/  @!P0 SYNCS.PHASECHK.TRANS64 P0, [R6+URZ], R5 ;  /* 0x00000005060085a7 */ /* 0x000e64000800007f */
[----:B-1----:R-:W-:Y:S05]  /*bd60*/  @!P0 BRA `(.L_x_319) ;  /* 0xfffffffc00f08947 */ /* 0x002fea000383ffff */
[----:B------:R-:W-:Y:S05]  /*bd70*/  BRA `(.L_x_339) ;  /* 0xfffffff800487947 */ /* 0x000fea000383ffff */
.L_x_320:
[----:B0-----:R0:W1:Y:S02]  /*bd80*/  SYNCS.PHASECHK.TRANS64.TRYWAIT P0, [R9+URZ], R4 ;  /* 0x00000004090075a7 */ /* 0x001064000800017f */
[----:B-1----:R-:W-:Y:S05]  /*bd90*/  @!P0 NANOSLEEP.SYNCS 0x989680 ;  /* 0x009896800000895d */ /* 0x002fea0003900000 */
[----:B------:R-:W1:Y:S02]  /*bda0*/  @!P0 SYNCS.PHASECHK.TRANS64 P0, [R9+URZ], R4 ;  /* 0x00000004090085a7 */ /* 0x000e64000800007f */
[----:B-1----:R-:W-:Y:S05]  /*bdb0*/  @!P0 BRA `(.L_x_320) ;  /* 0xfffffffc00f08947 */ /* 0x002fea000383ffff */
[----:B------:R-:W-:Y:S05]  /*bdc0*/  BRA `(.L_x_340) ;  /* 0xfffffff800587947 */ /* 0x000fea000383ffff */
.L_x_321:
[----:B0-----:R0:W1:Y:S02]  /*bdd0*/  SYNCS.PHASECHK.TRANS64.TRYWAIT P0, [R6+URZ], R5 ;  /* 0x00000005060075a7 */ /* 0x001064000800017f */
[----:B-1----:R-:W-:Y:S05]  /*bde0*/  @!P0 NANOSLEEP.SYNCS 0x989680 ;  /* 0x009896800000895d */ /* 0x002fea0003900000 */
[----:B------:R-:W1:Y:S02]  /*bdf0*/  @!P0 SYNCS.PHASECHK.TRANS64 P0, [R6+URZ], R5 ;  /* 0x00000005060085a7 */ /* 0x000e64000800007f */
[----:B-1----:R-:W-:Y:S05]  /*be00*/  @!P0 BRA `(.L_x_321) ;  /* 0xfffffffc00f08947 */ /* 0x002fea000383ffff */
[----:B------:R-:W-:Y:S05]  /*be10*/  BRA `(.L_x_341) ;  /* 0xfffffff800687947 */ /* 0x000fea000383ffff */
.L_x_322:
[----:B-1----:R1:W2:Y:S02]  /*be20*/  SYNCS.PHASECHK.TRANS64.TRYWAIT P0, [R9+URZ], R4 ;  /* 0x00000004090075a7 */ /* 0x0022a4000800017f */
[----:B--2---:R-:W-:Y:S05]  /*be30*/  @!P0 NANOSLEEP.SYNCS 0x989680 ;  /* 0x009896800000895d */ /* 0x004fea0003900000 */
[----:B------:R-:W2:Y:S02]  /*be40*/  @!P0 SYNCS.PHASECHK.TRANS64 P0, [R9+URZ], R4 ;  /* 0x00000004090085a7 */ /* 0x000ea4000800007f */
[----:B--2---:R-:W-:Y:S05]  /*be50*/  @!P0 BRA `(.L_x_322) ;  /* 0xfffffffc00f08947 */ /* 0x004fea000383ffff */
[----:B------:R-:W-:Y:S05]  /*be60*/  BRA `(.L_x_342) ;  /* 0xfffffff800707947 */ /* 0x000fea000383ffff */
.L_x_343:
[----:B------:R-:W-:-:S00]  /*be70*/  BRA `(.L_x_343) ;  /* 0xfffffffc00fc7947 */ /* 0x000fc0000383ffff */
[----:B------:R-:W-:-:S00]  /*be80*/  NOP ;  /* 0x0000000000007918 */ /* 0x000fc00000000000 */
[----:B------:R-:W-:-:S00]  /*be90*/  NOP ;  /* 0x0000000000007918 */ /* 0x000fc00000000000 */
[----:B------:R-:W-:-:S00]  /*bea0*/  NOP ;  /* 0x0000000000007918 */ /* 0x000fc00000000000 */
[----:B------:R-:W-:-:S00]  /*beb0*/  NOP ;  /* 0x0000000000007918 */ /* 0x000fc00000000000 */
[----:B------:R-:W-:-:S00]  /*bec0*/  NOP ;  /* 0x0000000000007918 */ /* 0x000fc00000000000 */
[----:B------:R-:W-:-:S00]  /*bed0*/  NOP ;  /* 0x0000000000007918 */ /* 0x000fc00000000000 */
[----:B------:R-:W-:-:S00]  /*bee0*/  NOP ;  /* 0x0000000000007918 */ /* 0x000fc00000000000 */
[----:B------:R-:W-:-:S00]  /*bef0*/  NOP ;  /* 0x0000000000007918 */ /* 0x000fc00000000000 */
.L_x_344:


//--------------------- .nv.global.init           --------------------------
	.section	.nv.global.init,"aw",@progbits
.nv.global.init:
	.type		$str$22,@object
	.size		$str$22,($str$23 - $str$22)
$str$22:
        /*0000*/ 	.byte	0x6b, 0x5f, 0x74, 0x69, 0x6c, 0x65, 0x5f, 0x63, 0x6f, 0x75, 0x6e, 0x74, 0x20, 0x3e, 0x3d, 0x20
        /*0010*/ 	.byte	0x31, 0x00
	.type		$str$23,@object
	.size		$str$23,(__unnamed_1 - $str$23)
$str$23:
        /*0012*/ 	.byte	0x2f, 0x74, 0x6d, 0x70, 0x2f, 0x63, 0x75, 0x74, 0x6c, 0x61, 0x73, 0x73, 0x5f, 0x73, 0x77, 0x65
        /*0022*/ 	.byte	0x65, 0x70, 0x5f, 0x73, 0x72, 0x63, 0x2f, 0x69, 0x6e, 0x63, 0x6c, 0x75, 0x64, 0x65, 0x2f, 0x63
        /*0032*/ 	.byte	0x75, 0x74, 0x6c, 0x61, 0x73, 0x73, 0x2f, 0x67, 0x65, 0x6d, 0x6d, 0x2f, 0x63, 0x6f, 0x6c, 0x6c
        /*0042*/ 	.byte	0x65, 0x63, 0x74, 0x69, 0x76, 0x65, 0x2f, 0x73, 0x6d, 0x39, 0x30, 0x5f, 0x6d, 0x6d, 0x61, 0x5f
        /*0052*/ 	.byte	0x74, 0x6d, 0x61, 0x5f, 0x67, 0x6d, 0x6d, 0x61, 0x5f, 0x73, 0x73, 0x5f, 0x77, 0x61, 0x72, 0x70
        /*0062*/ 	.byte	0x73, 0x70, 0x65, 0x63, 0x69, 0x61, 0x6c, 0x69, 0x7a, 0x65, 0x64, 0x2e, 0x68, 0x70, 0x70, 0x00
	.type		__unnamed_1,@object
	.size		__unnamed_1,(.L_0 - __unnamed_1)
__unnamed_1:
        /*0072*/ 	.byte	0x76, 0x6f, 0x69, 0x64, 0x20, 0x63, 0x75, 0x74, 0x6c, 0x61, 0x73, 0x73, 0x3a, 0x3a, 0x67, 0x65
        /* <DEDUP_REMOVED lines=180> */
        /*0bc2*/ 	.byte	0x79, 0x5d, 0x00
.L_0:


//--------------------- .nv.shared._ZN7cutlass13device_kernelINS_4gemm6kernel13GemmUniversalIN4cute5tupleIJiiiiEEENS1_10collective13CollectiveMmaINS1_34MainloopSm90TmaGmmaWarpSpecializedILi11ENS5_IJNS4_1CILi1EEENSA_ILi2EEESB_EEENS1_32KernelTmaWarpSpecializedPingpongEEENS5_IJNSA_ILi64EEENSA_ILi256EEENSA_ILi32EEEEEENS_6half_tENS5_IJlSB_lEEESK_SL_NS4_8TiledMMAINS4_8MMA_AtomIJNS4_4SM904GMMA26MMA_64x256x16_F32F16F16_SSILNSP_5MajorE0ELSR_0ELNSP_7ScaleInE1ELSS_1EEEEEENS4_6LayoutINS5_IJSB_SB_SB_EEENS5_IJNSA_ILi0EEESX_SX_EEEEENS5_IJNS4_10UnderscoreES10_S10_EEEEENS4_23SM90_TMA_LOAD_MULTICASTENS4_14ComposedLayoutINS4_7SwizzleILi2ELi4ELi3EEENS4_18smem_ptr_flag_bitsILi16EEENSV_INS5_IJNSA_ILi8EEESI_EEENS5_IJSI_SB_EEEEEEEvNS4_8identityENS4_13SM90_TMA_LOADES1D_vS1E_EENS_8epilogue10collective6detail29Sm90TmaWarpSpecializedAdapterINS1I_15DefaultEpilogueISK_SL_SL_NS1H_6thread17LinearCombinationISK_Li1EffLNS1M_9ScaleType4KindE0ELNS_15FloatRoundStyleE2ESK_EENS1_15EpilogueDefaultEEEEEvvEEEEvNT_6ParamsE --------------------------
	.section	.nv.shared._ZN7cutlass13device_kernelINS_4gemm6kernel13GemmUniversalIN4cute5tupleIJiiiiEEENS1_10collective13CollectiveMmaINS1_34MainloopSm90TmaGmmaWarpSpecializedILi11ENS5_IJNS4_1CILi1EEENSA_ILi2EEESB_EEENS1_32KernelTmaWarpSpecializedPingpongEEENS5_IJNSA_ILi64EEENSA_ILi256EEENSA_ILi32EEEEEENS_6half_tENS5_IJlSB_lEEESK_SL_NS4_8TiledMMAINS4_8MMA_AtomIJNS4_4SM904GMMA26MMA_64x256x16_F32F16F16_SSILNSP_5MajorE0ELSR_0ELNSP_7ScaleInE1ELSS_1EEEEEENS4_6LayoutINS5_IJSB_SB_SB_EEENS5_IJNSA_ILi0EEESX_SX_EEEEENS5_IJNS4_10UnderscoreES10_S10_EEEEENS4_23SM90_TMA_LOAD_MULTICASTENS4_14ComposedLayoutINS4_7SwizzleILi2ELi4ELi3EEENS4_18smem_ptr_flag_bitsILi16EEENSV_INS5_IJNSA_ILi8EEESI_EEENS5_IJSI_SB_EEEEEEEvNS4_8identityENS4_13SM90_TMA_LOADES1D_vS1E_EENS_8epilogue10collective6detail29Sm90TmaWarpSpecializedAdapterINS1I_15DefaultEpilogueISK_SL_SL_NS1H_6thread17LinearCombinationISK_Li1EffLNS1M_9ScaleType4KindE0ELNS_15FloatRoundStyleE2ESK_EENS1_15EpilogueDefaultEEEEEvvEEEEvNT_6ParamsE,"aw",@nobits
	.sectionflags	@""
	.align	16
	.zero		1024


//--------------------- .nv.shared.reserved.0     --------------------------
	.section	.nv.shared.reserved.0,"aw",@nobits
	.weak		__nv_reservedSMEM_offset_0_alias
	.size		__nv_reservedSMEM_offset_0_alias, 0, 0
	.other		__nv_reservedSMEM_offset_0_alias,@"STO_CUDA_RESERVED_SHARED STV_DEFAULT"
__nv_reservedSMEM_offset_0_alias:
	.zero		0


//--------------------- .nv.global                --------------------------
	.section	.nv.global,"aw",@nobits
.nv.global:
	.type		_ZN40_INTERNAL_8cca2b3e_4_k_cu_9908df4d_203204cute1_E,@object
	.size		_ZN40_INTERNAL_8cca2b3e_4_k_cu_9908df4d_203204cute1_E,(_ZN40_INTERNAL_8cca2b3e_4_k_cu_9908df4d_203204cuda3std3__45__cpo6cbeginE - _ZN40_INTERNAL_8cca2b3e_4_k_cu_9908df4d_203204cute1_E)
_ZN40_INTERNAL_8cca2b3e_4_k_cu_9908df4d_203204cute1_E:
	.zero		1
	.type		_ZN40_INTERNAL_8cca2b3e_4_k_cu_9908df4d_203204cuda3std3__45__cpo6cbeginE,@object
	.size		_ZN40_INTERNAL_8cca2b3e_4_k_cu_9908df4d_203204cuda3std3__45__cpo6cbeginE,(_ZN40_INTERNAL_8cca2b3e_4_k_cu_9908df4d_203204cuda3std3__48in_placeE - _ZN40_INTERNAL_8cca2b3e_4_k_cu_9908df4d_203204cuda3std3__45__cpo6cbeginE)
_ZN40_INTERNAL_8cca2b3e_4_k_cu_9908df4d_203204cuda3std3__45__cpo6cbeginE:
	.zero		1
	.type		_ZN40_INTERNAL_8cca2b3e_4_k_cu_9908df4d_203204cuda3std3__48in_placeE,@object
	.size		_ZN40_INTERNAL_8cca2b3e_4_k_cu_9908df4d_203204cuda3std3__48in_placeE,(_ZN40_INTERNAL_8cca2b3e_4_k_cu_9908df4d_203204cuda3std6ranges3__45__cpo9iter_moveE - _ZN40_INTERNAL_8cca2b3e_4_k_cu_9908df4d_203204cuda3std3__48in_placeE)
_ZN40_INTERNAL_8cca2b3e_4_k_cu_9908df4d_203204cuda3std3__48in_placeE:
	.zero		1
	.type		_ZN40_INTERNAL_8cca2b3e_4_k_cu_9908df4d_203204cuda3std6ranges3__45__cpo9iter_moveE,@object
	.size		_ZN40_INTERNAL_8cca2b3e_4_k_cu_9908df4d_203204cuda3std6ranges3__45__cpo9iter_moveE,(_ZN40_INTERNAL_8cca2b3e_4_k_cu_9908df4d_203204cuda3std3__45__cpo5beginE - _ZN40_INTERNAL_8cca2b3e_4_k_cu_9908df4d_203204cuda3std6ranges3__45__cpo9iter_moveE)
_ZN40_INTERNAL_8cca2b3e_4_k_cu_9908df4d_203204cuda3std6ranges3__45__cpo9iter_moveE:
	.zero		1
	.type		_ZN40_INTERNAL_8cca2b3e_4_k_cu_9908df4d_203204cuda3std3__45__cpo5beginE,@object
	.size		_ZN40_INTERNAL_8cca2b3e_4_k_cu_9908df4d_203204cuda3std3__45__cpo5beginE,(_ZN40_INTERNAL_8cca2b3e_4_k_cu_9908df4d_203204cuda3std3__442_GLOBAL__N__8cca2b3e_4_k_cu_9908df4d_203206ignoreE - _ZN40_INTERNAL_8cca2b3e_4_k_cu_9908df4d_203204cuda3std3__45__cpo5beginE)
_ZN40_INTERNAL_8cca2b3e_4_k_cu_9908df4d_203204cuda3std3__45__cpo5beginE:
	.zero		1
	.type		_ZN40_INTERNAL_8cca2b3e_4_k_cu_9908df4d_203204cuda3std3__442_GLOBAL__N__8cca2b3e_4_k_cu_9908df4d_203206ignoreE,@object
	.size		_ZN40_INTERNAL_8cca2b3e_4_k_cu_9908df4d_203204cuda3std3__442_GLOBAL__N__8cca2b3e_4_k_cu_9908df4d_203206ignoreE,(_ZN40_INTERNAL_8cca2b3e_4_k_cu_9908df4d_203204cute7productE - _ZN40_INTERNAL_8cca2b3e_4_k_cu_9908df4d_203204cuda3std3__442_GLOBAL__N__8cca2b3e_4_k_cu_9908df4d_203206ignoreE)
_ZN40_INTERNAL_8cca2b3e_4_k_cu_9908df4d_203204cuda3std3__442_GLOBAL__N__8cca2b3e_4_k_cu_9908df4d_203206ignoreE:
	.zero		1
	.type		_ZN40_INTERNAL_8cca2b3e_4_k_cu_9908df4d_203204cute7productE,@object
	.size		_ZN40_INTERNAL_8cca2b3e_4_k_cu_9908df4d_203204cute7productE,(_ZN40_INTERNAL_8cca2b3e_4_k_cu_9908df4d_203204cuda3std3__45__cpo3endE - _ZN40_INTERNAL_8cca2b3e_4_k_cu_9908df4d_203204cute7productE)
_ZN40_INTERNAL_8cca2b3e_4_k_cu_9908df4d_203204cute7productE:
	.zero		1
	.type		_ZN40_INTERNAL_8cca2b3e_4_k_cu_9908df4d_203204cuda3std3__45__cpo3endE,@object
	.size		_ZN40_INTERNAL_8cca2b3e_4_k_cu_9908df4d_203204cuda3std3__45__cpo3endE,(_ZN40_INTERNAL_8cca2b3e_4_k_cu_9908df4d_203204cuda3std3__419piecewise_constructE - _ZN40_INTERNAL_8cca2b3e_4_k_cu_9908df4d_203204cuda3std3__45__cpo3endE)
_ZN40_INTERNAL_8cca2b3e_4_k_cu_9908df4d_203204cuda3std3__45__cpo3endE:
	.zero		1
	.type		_ZN40_INTERNAL_8cca2b3e_4_k_cu_9908df4d_203204cuda3std3__419piecewise_constructE,@object
	.size		_ZN40_INTERNAL_8cca2b3e_4_k_cu_9908df4d_203204cuda3std3__419piecewise_constructE,(_ZN40_INTERNAL_8cca2b3e_4_k_cu_9908df4d_203204cuda3std3__45__cpo4cendE - _ZN40_INTERNAL_8cca2b3e_4_k_cu_9908df4d_203204cuda3std3__419piecewise_constructE)
_ZN40_INTERNAL_8cca2b3e_4_k_cu_9908df4d_203204cuda3std3__419piecewise_constructE:
	.zero		1
	.type		_ZN40_INTERNAL_8cca2b3e_4_k_cu_9908df4d_203204cuda3std3__45__cpo4cendE,@object
	.size		_ZN40_INTERNAL_8cca2b3e_4_k_cu_9908df4d_203204cuda3std3__45__cpo4cendE,(_ZN40_INTERNAL_8cca2b3e_4_k_cu_9908df4d_203204cuda3std6ranges3__45__cpo4swapE - _ZN40_INTERNAL_8cca2b3e_4_k_cu_9908df4d_203204cuda3std3__45__cpo4cendE)
_ZN40_INTERNAL_8cca2b3e_4_k_cu_9908df4d_203204cuda3std3__45__cpo4cendE:
	.zero		1
	.type		_ZN40_INTERNAL_8cca2b3e_4_k_cu_9908df4d_203204cuda3std6ranges3__45__cpo4swapE,@object
	.size		_ZN40_INTERNAL_8cca2b3e_4_k_cu_9908df4d_203204cuda3std6ranges3__45__cpo4swapE,(.L_8 - _ZN40_INTERNAL_8cca2b3e_4_k_cu_9908df4d_203204cuda3std6ranges3__45__cpo4swapE)
_ZN40_INTERNAL_8cca2b3e_4_k_cu_9908df4d_203204cuda3std6ranges3__45__cpo4swapE:
	.zero		1
.L_8:


//--------------------- .nv.constant0._ZN7cutlass13device_kernelINS_4gemm6kernel13GemmUniversalIN4cute5tupleIJiiiiEEENS1_10collective13CollectiveMmaINS1_34MainloopSm90TmaGmmaWarpSpecializedILi11ENS5_IJNS4_1CILi1EEENSA_ILi2EEESB_EEENS1_32KernelTmaWarpSpecializedPingpongEEENS5_IJNSA_ILi64EEENSA_ILi256EEENSA_ILi32EEEEEENS_6half_tENS5_IJlSB_lEEESK_SL_NS4_8TiledMMAINS4_8MMA_AtomIJNS4_4SM904GMMA26MMA_64x256x16_F32F16F16_SSILNSP_5MajorE0ELSR_0ELNSP_7ScaleInE1ELSS_1EEEEEENS4_6LayoutINS5_IJSB_SB_SB_EEENS5_IJNSA_ILi0EEESX_SX_EEEEENS5_IJNS4_10UnderscoreES10_S10_EEEEENS4_23SM90_TMA_LOAD_MULTICASTENS4_14ComposedLayoutINS4_7SwizzleILi2ELi4ELi3EEENS4_18smem_ptr_flag_bitsILi16EEENSV_INS5_IJNSA_ILi8EEESI_EEENS5_IJSI_SB_EEEEEEEvNS4_8identityENS4_13SM90_TMA_LOADES1D_vS1E_EENS_8epilogue10collective6detail29Sm90TmaWarpSpecializedAdapterINS1I_15DefaultEpilogueISK_SL_SL_NS1H_6thread17LinearCombinationISK_Li1EffLNS1M_9ScaleType4KindE0ELNS_15FloatRoundStyleE2ESK_EENS1_15EpilogueDefaultEEEEEvvEEEEvNT_6ParamsE --------------------------
	.section	.nv.constant0._ZN7cutlass13device_kernelINS_4gemm6kernel13GemmUniversalIN4cute5tupleIJiiiiEEENS1_10collective13CollectiveMmaINS1_34MainloopSm90TmaGmmaWarpSpecializedILi11ENS5_IJNS4_1CILi1EEENSA_ILi2EEESB_EEENS1_32KernelTmaWarpSpecializedPingpongEEENS5_IJNSA_ILi64EEENSA_ILi256EEENSA_ILi32EEEEEENS_6half_tENS5_IJlSB_lEEESK_SL_NS4_8TiledMMAINS4_8MMA_AtomIJNS4_4SM904GMMA26MMA_64x256x16_F32F16F16_SSILNSP_5MajorE0ELSR_0ELNSP_7ScaleInE1ELSS_1EEEEEENS4_6LayoutINS5_IJSB_SB_SB_EEENS5_IJNSA_ILi0EEESX_SX_EEEEENS5_IJNS4_10UnderscoreES10_S10_EEEEENS4_23SM90_TMA_LOAD_MULTICASTENS4_14ComposedLayoutINS4_7SwizzleILi2ELi4ELi3EEENS4_18smem_ptr_flag_bitsILi16EEENSV_INS5_IJNSA_ILi8EEESI_EEENS5_IJSI_SB_EEEEEEEvNS4_8identityENS4_13SM90_TMA_LOADES1D_vS1E_EENS_8epilogue10collective6detail29Sm90TmaWarpSpecializedAdapterINS1I_15DefaultEpilogueISK_SL_SL_NS1H_6thread17LinearCombinationISK_Li1EffLNS1M_9ScaleType4KindE0ELNS_15FloatRoundStyleE2ESK_EENS1_15EpilogueDefaultEEEEEvvEEEEvNT_6ParamsE,"a",@progbits
	.sectionflags	@""
	.align	4
.nv.constant0._ZN7cutlass13device_kernelINS_4gemm6kernel13GemmUniversalIN4cute5tupleIJiiiiEEENS1_10collective13CollectiveMmaINS1_34MainloopSm90TmaGmmaWarpSpecializedILi11ENS5_IJNS4_1CILi1EEENSA_ILi2EEESB_EEENS1_32KernelTmaWarpSpecializedPingpongEEENS5_IJNSA_ILi64EEENSA_ILi256EEENSA_ILi32EEEEEENS_6half_tENS5_IJlSB_lEEESK_SL_NS4_8TiledMMAINS4_8MMA_AtomIJNS4_4SM904GMMA26MMA_64x256x16_F32F16F16_SSILNSP_5MajorE0ELSR_0ELNSP_7ScaleInE1ELSS_1EEEEEENS4_6LayoutINS5_IJSB_SB_SB_EEENS5_IJNSA_ILi0EEESX_SX_EEEEENS5_IJNS4_10UnderscoreES10_S10_EEEEENS4_23SM90_TMA_LOAD_MULTICASTENS4_14ComposedLayoutINS4_7SwizzleILi2ELi4ELi3EEENS4_18smem_ptr_flag_bitsILi16EEENSV_INS5_IJNSA_ILi8EEESI_EEENS5_IJSI_SB_EEEEEEEvNS4_8identityENS4_13SM90_TMA_LOADES1D_vS1E_EENS_8epilogue10collective6detail29Sm90TmaWarpSpecializedAdapterINS1I_15DefaultEpilogueISK_SL_SL_NS1H_6thread17LinearCombinationISK_Li1EffLNS1M_9ScaleType4KindE0ELNS_15FloatRoundStyleE2ESK_EENS1_15EpilogueDefaultEEEEEvvEEEEvNT_6ParamsE:
	.zero		1664


//--------------------- SYMBOLS --------------------------

	.type		.nv.reservedSmem.offset0,@object
	.size		.nv.reservedSmem.offset0,0x4
	.type		__assertfail,@function
